	.target	sm_90a

	.elftype	@"ET_EXEC"


//--------------------- .note.nv.tkinfo           --------------------------
	.section	.note.nv.tkinfo,"",@"SHT_NOTE"
	.sectionflags	@"SHF_NOTE_NV_TKINFO"
	.tkinfo
        /*0018*/ 	.word	0x00000002
        /*0030*/ 	.string	""
        /*0030*/ 	.string	"ptxas"
        /*0030*/ 	.string	"Cuda compilation tools, release 13.0, V13.0.88"
        /*0030*/ 	.string	"Build cuda_13.0.r13.0/compiler.36424714_0"
        /*0030*/ 	.string	"-v  -suppress-debug-info  -lineinfo  -arch sm_90a "



//--------------------- .note.nv.cuinfo           --------------------------
	.section	.note.nv.cuinfo,"",@"SHT_NOTE"
	.sectionflags	@"SHF_NOTE_NV_CUINFO"
        /*0018*/ 	.short	0x0002
        /*001a*/ 	.short	0x005a
        /*001c*/ 	.short	0x0082
	.zero		2


//--------------------- .nv.info                  --------------------------
	.section	.nv.info,"",@"SHT_CUDA_INFO"
	.align	4


	//----- nvinfo : EIATTR_REGCOUNT
	.align		4
        /*0000*/ 	.byte	0x04, 0x2f
        /*0002*/ 	.short	(.L_1 - .L_0)
	.align		4
.L_0:
        /*0004*/ 	.word	index@(gluon_wgmma)
        /*0008*/ 	.word	0x0000005a


	//----- nvinfo : EIATTR_FRAME_SIZE
	.align		4
.L_1:
        /*000c*/ 	.byte	0x04, 0x11
        /*000e*/ 	.short	(.L_3 - .L_2)
	.align		4
.L_2:
        /*0010*/ 	.word	index@(gluon_wgmma)
        /*0014*/ 	.word	0x00000000


	//----- nvinfo : EIATTR_MIN_STACK_SIZE
	.align		4
.L_3:
        /*0018*/ 	.byte	0x04, 0x12
        /*001a*/ 	.short	(.L_5 - .L_4)
	.align		4
.L_4:
        /*001c*/ 	.word	index@(gluon_wgmma)
        /*0020*/ 	.word	0x00000000
.L_5:


//--------------------- .nv.compat                --------------------------
	.section	.nv.compat,"",@"SHT_CUDA_COMPAT_INFO"
	.align	4
        /*0000*/ 	.byte	0x02, 0x09, 0x01, 0x00, 0x02, 0x02, 0x04, 0x00, 0x02, 0x05, 0x05, 0x00, 0x03, 0x07, 0x01, 0x01
        /*0010*/ 	.byte	0x02, 0x03, 0x03, 0x00, 0x02, 0x06, 0x01, 0x00, 0x04, 0x0b, 0x08, 0x00, 0x00, 0x00, 0x00, 0x00
        /*0020*/ 	.byte	0x00, 0x00, 0x00, 0x00


//--------------------- .nv.info.gluon_wgmma      --------------------------
	.section	.nv.info.gluon_wgmma,"",@"SHT_CUDA_INFO"
	.sectionflags	@""
	.align	4


	//----- nvinfo : EIATTR_CUDA_API_VERSION
	.align		4
        /*0000*/ 	.byte	0x04, 0x37
        /*0002*/ 	.short	(.L_7 - .L_6)
.L_6:
        /*0004*/ 	.word	0x00000082


	//----- nvinfo : EIATTR_KPARAM_INFO
	.align		4
.L_7:
        /*0008*/ 	.byte	0x04, 0x17
        /*000a*/ 	.short	(.L_9 - .L_8)
.L_8:
        /*000c*/ 	.word	0x00000000
        /*0010*/ 	.short	0x000a
        /*0012*/ 	.short	0x0048
        /*0014*/ 	.byte	0x00, 0xf4, 0x21, 0x00


	//----- nvinfo : EIATTR_KPARAM_INFO
	.align		4
.L_9:
        /*0018*/ 	.byte	0x04, 0x17
        /*001a*/ 	.short	(.L_11 - .L_10)
.L_10:
        /*001c*/ 	.word	0x00000000
        /*0020*/ 	.short	0x0009
        /*0022*/ 	.short	0x0040
        /*0024*/ 	.byte	0x00, 0xf4, 0x21, 0x00


	//----- nvinfo : EIATTR_KPARAM_INFO
	.align		4
.L_11:
        /*0028*/ 	.byte	0x04, 0x17
        /*002a*/ 	.short	(.L_13 - .L_12)
.L_12:
        /*002c*/ 	.word	0x00000000
        /*0030*/ 	.short	0x0008
        /*0032*/ 	.short	0x0038
        /*0034*/ 	.byte	0x00, 0xf0, 0x21, 0x00


	//----- nvinfo : EIATTR_KPARAM_INFO
	.align		4
.L_13:
        /*0038*/ 	.byte	0x04, 0x17
        /*003a*/ 	.short	(.L_15 - .L_14)
.L_14:
        /*003c*/ 	.word	0x00000000
        /*0040*/ 	.short	0x0007
        /*0042*/ 	.short	0x0030
        /*0044*/ 	.byte	0x00, 0xf0, 0x21, 0x00


	//----- nvinfo : EIATTR_KPARAM_INFO
	.align		4
.L_15:
        /*0048*/ 	.byte	0x04, 0x17
        /*004a*/ 	.short	(.L_17 - .L_16)
.L_16:
        /*004c*/ 	.word	0x00000000
        /*0050*/ 	.short	0x0006
        /*0052*/ 	.short	0x0028
        /*0054*/ 	.byte	0x00, 0xf0, 0x21, 0x00


	//----- nvinfo : EIATTR_KPARAM_INFO
	.align		4
.L_17:
        /*0058*/ 	.byte	0x04, 0x17
        /*005a*/ 	.short	(.L_19 - .L_18)
.L_18:
        /*005c*/ 	.word	0x00000000
        /*0060*/ 	.short	0x0005
        /*0062*/ 	.short	0x0020
        /*0064*/ 	.byte	0x00, 0xf0, 0x11, 0x00


	//----- nvinfo : EIATTR_KPARAM_INFO
	.align		4
.L_19:
        /*0068*/ 	.byte	0x04, 0x17
        /*006a*/ 	.short	(.L_21 - .L_20)
.L_20:
        /*006c*/ 	.word	0x00000000
        /*0070*/ 	.short	0x0004
        /*0072*/ 	.short	0x001c
        /*0074*/ 	.byte	0x00, 0xf0, 0x11, 0x00


	//----- nvinfo : EIATTR_KPARAM_INFO
	.align		4
.L_21:
        /*0078*/ 	.byte	0x04, 0x17
        /*007a*/ 	.short	(.L_23 - .L_22)
.L_22:
        /*007c*/ 	.word	0x00000000
        /*0080*/ 	.short	0x0003
        /*0082*/ 	.short	0x0018
        /*0084*/ 	.byte	0x00, 0xf0, 0x11, 0x00


	//----- nvinfo : EIATTR_KPARAM_INFO
	.align		4
.L_23:
        /*0088*/ 	.byte	0x04, 0x17
        /*008a*/ 	.short	(.L_25 - .L_24)
.L_24:
        /*008c*/ 	.word	0x00000000
        /*0090*/ 	.short	0x0002
        /*0092*/ 	.short	0x0010
        /*0094*/ 	.byte	0x00, 0xf4, 0x21, 0x00


	//----- nvinfo : EIATTR_KPARAM_INFO
	.align		4
.L_25:
        /*0098*/ 	.byte	0x04, 0x17
        /*009a*/ 	.short	(.L_27 - .L_26)
.L_26:
        /*009c*/ 	.word	0x00000000
        /*00a0*/ 	.short	0x0001
        /*00a2*/ 	.short	0x0008
        /*00a4*/ 	.byte	0x00, 0xf4, 0x21, 0x00


	//----- nvinfo : EIATTR_KPARAM_INFO
	.align		4
.L_27:
        /*00a8*/ 	.byte	0x04, 0x17
        /*00aa*/ 	.short	(.L_29 - .L_28)
.L_28:
        /*00ac*/ 	.word	0x00000000
        /*00b0*/ 	.short	0x0000
        /*00b2*/ 	.short	0x0000
        /*00b4*/ 	.byte	0x00, 0xf4, 0x21, 0x00


	//----- nvinfo : EIATTR_SPARSE_MMA_MASK
	.align		4
.L_29:
        /*00b8*/ 	.byte	0x03, 0x50
        /*00ba*/ 	.short	0x0000


	//----- nvinfo : EIATTR_MAXREG_COUNT
	.align		4
        /*00bc*/ 	.byte	0x03, 0x1b
        /*00be*/ 	.short	0x00ff


	//----- nvinfo : EIATTR_NUM_BARRIERS
	.align		4
        /*00c0*/ 	.byte	0x02, 0x4c
        /*00c2*/ 	.byte	0x01
	.zero		1


	//----- nvinfo : EIATTR_MERCURY_ISA_VERSION
	.align		4
        /*00c4*/ 	.byte	0x03, 0x5f
        /*00c6*/ 	.short	0x0101


	//----- nvinfo : EIATTR_INT_WARP_WIDE_INSTR_OFFSETS
	.align		4
        /*00c8*/ 	.byte	0x04, 0x31
        /*00ca*/ 	.short	(.L_31 - .L_30)


	//   ....[0]....
.L_30:
        /*00cc*/ 	.word	0x00001440


	//   ....[1]....
        /*00d0*/ 	.word	0x00001460


	//   ....[2]....
        /*00d4*/ 	.word	0x00001470


	//   ....[3]....
        /*00d8*/ 	.word	0x00001480


	//   ....[4]....
        /*00dc*/ 	.word	0x00001590


	//   ....[5]....
        /*00e0*/ 	.word	0x00001940


	//   ....[6]....
        /*00e4*/ 	.word	0x00001950


	//   ....[7]....
        /*00e8*/ 	.word	0x000019c0


	//   ....[8]....
        /*00ec*/ 	.word	0x000019d0


	//   ....[9]....
        /*00f0*/ 	.word	0x00001e50


	//   ....[10]....
        /*00f4*/ 	.word	0x00001e70


	//----- nvinfo : EIATTR_COOP_GROUP_MASK_REGIDS
	.align		4
.L_31:
        /*00f8*/ 	.byte	0x04, 0x29
        /*00fa*/ 	.short	(.L_33 - .L_32)


	//   ....[0]....
.L_32:
        /*00fc*/ 	.word	0xffffffff


	//   ....[1]....
        /*0100*/ 	.word	0xffffffff


	//   ....[2]....
        /*0104*/ 	.word	0xffffffff


	//----- nvinfo : EIATTR_COOP_GROUP_INSTR_OFFSETS
	.align		4
.L_33:
        /*0108*/ 	.byte	0x04, 0x28
        /*010a*/ 	.short	(.L_35 - .L_34)


	//   ....[0]....
.L_34:
        /*010c*/ 	.word	0x00000150


	//   ....[1]....
        /*0110*/ 	.word	0x00000720


	//   ....[2]....
        /*0114*/ 	.word	0x00000cd0


	//----- nvinfo : EIATTR_MBARRIER_INSTR_OFFSETS
	.align		4
.L_35:
        /*0118*/ 	.byte	0x04, 0x39
        /*011a*/ 	.short	(.L_37 - .L_36)


	//   ....[0]....
.L_36:
        /*011c*/ 	.word	0x000015e0
        /*0120*/ 	.word	0x000000ff
        /*0124*/ 	.word	0x0000c000
        /*0128*/ 	.short	0x0100
        /*012a*/ 	.byte	0x14
	.zero		1


	//   ....[1]....
        /*012c*/ 	.word	0x00001600
        /*0130*/ 	.word	0x000000ff
        /*0134*/ 	.word	0x0000c008
        /*0138*/ 	.short	0x0100
        /*013a*/ 	.byte	0x14
	.zero		1


	//   ....[2]....
        /*013c*/ 	.word	0x00001630
        /*0140*/ 	.word	0x000000ff
        /*0144*/ 	.word	0x0000c010
        /*0148*/ 	.short	0x0100
        /*014a*/ 	.byte	0x14
	.zero		1


	//   ....[3]....
        /*014c*/ 	.word	0x00001650
        /*0150*/ 	.word	0x000000ff
        /*0154*/ 	.word	0x0000c018
        /*0158*/ 	.short	0x0100
        /*015a*/ 	.byte	0x14
	.zero		1


	//   ....[4]....
        /*015c*/ 	.word	0x00001a80
        /*0160*/ 	.word	0x000000ff
        /*0164*/ 	.word	0x0000c000
        /*0168*/ 	.short	0x010a
        /*016a*/ 	.byte	0x12
	.zero		1


	//   ....[5]....
        /*016c*/ 	.word	0x00001db0
        /*0170*/ 	.word	0x000000ff
        /*0174*/ 	.word	0x0000c000
        /*0178*/ 	.short	0x0108
        /*017a*/ 	.byte	0x14
	.zero		1


	//   ....[6]....
        /*017c*/ 	.word	0x00001f10
        /*0180*/ 	.word	0x000000ff
        /*0184*/ 	.word	0x0000c008
        /*0188*/ 	.short	0x0108
        /*018a*/ 	.byte	0x14
	.zero		1


	//   ....[7]....
        /*018c*/ 	.word	0x00001ff0
        /*0190*/ 	.word	0x000000ff
        /*0194*/ 	.word	0x0000c010
        /*0198*/ 	.short	0x0108
        /*019a*/ 	.byte	0x14
	.zero		1


	//   ....[8]....
        /*019c*/ 	.word	0x00002070
        /*01a0*/ 	.word	0x000000ff
        /*01a4*/ 	.word	0x0000c018
        /*01a8*/ 	.short	0x0108
        /*01aa*/ 	.byte	0x14
	.zero		1


	//   ....[9]....
        /*01ac*/ 	.word	0x00002180
        /*01b0*/ 	.word	0x000000ff
        /*01b4*/ 	.word	0x0000c000
        /*01b8*/ 	.short	0x010a
        /*01ba*/ 	.byte	0x12
	.zero		1


	//----- nvinfo : EIATTR_NUM_MBARRIERS
	.align		4
.L_37:
        /*01bc*/ 	.byte	0x03, 0x38
        /*01be*/ 	.short	0x0004


	//----- nvinfo : EIATTR_EXIT_INSTR_OFFSETS
	.align		4
        /*01c0*/ 	.byte	0x04, 0x1c
        /*01c2*/ 	.short	(.L_39 - .L_38)


	//   ....[0]....
.L_38:
        /*01c4*/ 	.word	0x00002170


	//----- nvinfo : EIATTR_REQNTID
	.align		4
.L_39:
        /*01c8*/ 	.byte	0x04, 0x10
        /*01ca*/ 	.short	(.L_41 - .L_40)
.L_40:
        /*01cc*/ 	.word	0x00000080
        /*01d0*/ 	.word	0x00000001
        /*01d4*/ 	.word	0x00000001


	//----- nvinfo : EIATTR_CRS_STACK_SIZE
	.align		4
.L_41:
        /*01d8*/ 	.byte	0x04, 0x1e
        /*01da*/ 	.short	(.L_43 - .L_42)
.L_42:
        /*01dc*/ 	.word	0x00000000


	//----- nvinfo : EIATTR_CBANK_PARAM_SIZE
	.align		4
.L_43:
        /*01e0*/ 	.byte	0x03, 0x19
        /*01e2*/ 	.short	0x0050


	//----- nvinfo : EIATTR_PARAM_CBANK
	.align		4
        /*01e4*/ 	.byte	0x04, 0x0a
        /*01e6*/ 	.short	(.L_45 - .L_44)
	.align		4
.L_44:
        /*01e8*/ 	.word	index@(.nv.constant0.gluon_wgmma)
        /*01ec*/ 	.short	0x0210
        /*01ee*/ 	.short	0x0050


	//----- nvinfo : EIATTR_SW_WAR
	.align		4
.L_45:
        /*01f0*/ 	.byte	0x04, 0x36
        /*01f2*/ 	.short	(.L_47 - .L_46)
.L_46:
        /*01f4*/ 	.word	0x00000008
.L_47:


//--------------------- .nv.callgraph             --------------------------
	.section	.nv.callgraph,"",@"SHT_CUDA_CALLGRAPH"
	.align	4
	.sectionentsize	8
	.align		4
        /*0000*/ 	.word	0x00000000
	.align		4
        /*0004*/ 	.word	0xffffffff
	.align		4
        /*0008*/ 	.word	0x00000000
	.align		4
        /*000c*/ 	.word	0xfffffffe
	.align		4
        /*0010*/ 	.word	0x00000000
	.align		4
        /*0014*/ 	.word	0xfffffffd
	.align		4
        /*0018*/ 	.word	0x00000000
	.align		4
        /*001c*/ 	.word	0xfffffffc


//--------------------- .text.gluon_wgmma         --------------------------
	.section	.text.gluon_wgmma,"ax",@progbits
	.align	128
        .global         gluon_wgmma
        .type           gluon_wgmma,@function
        .size           gluon_wgmma,(.L_x_52 - gluon_wgmma)
        .other          gluon_wgmma,@"STO_CUDA_ENTRY STV_DEFAULT"
gluon_wgmma:
.text.gluon_wgmma:
[----:B------:R-:W-:Y:S01]  /*0000*/  LDC R1, c[0x0][0x28] ;  /* 0x00000a00ff017b82 */ /* 0x000fe20000000800 */
[----:B------:R-:W1:Y:S07]  /*0010*/  S2R R0, SR_TID.X ;  /* 0x0000000000007919 */ /* 0x000e6e0000002100 */
[----:B------:R-:W2:Y:S01]  /*0020*/  S2UR UR4, SR_CgaCtaId ;  /* 0x00000000000479c3 */ /* 0x000ea20000008800 */
[----:B------:R-:W-:Y:S01]  /*0030*/  UMOV UR20, 0x400 ;  /* 0x0000040000147882 */ /* 0x000fe20000000000 */
[----:B------:R-:W-:Y:S01]  /*0040*/  ULDC UR6, c[0x0][0xc] ;  /* 0x0000030000067ab9 */ /* 0x000fe20000000800 */
[----:B------:R-:W-:Y:S01]  /*0050*/  ULDC.64 UR32, c[0x0][0x250] ;  /* 0x0000940000207ab9 */ /* 0x000fe20000000a00 */
[----:B------:R-:W-:Y:S04]  /*0060*/  BSSY B0, `(.L_x_0) ;  /* 0x000001f000007945 */ /* 0x000fe80003800000 */
[----:B------:R-:W3:Y:S08]  /*0070*/  LDC R3, c[0x0][0x228] ;  /* 0x00008a00ff037b82 */ /* 0x000ef00000000800 */
[----:B------:R-:W4:Y:S08]  /*0080*/  LDC R10, c[0x0][0x230] ;  /* 0x00008c00ff0a7b82 */ /* 0x000f300000000800 */
[----:B------:R-:W-:Y:S01]  /*0090*/  S2UR UR34, SR_CTAID.Y ;  /* 0x00000000002279c3 */ /* 0x000fe20000002600 */
[----:B--2---:R-:W-:-:S03]  /*00a0*/  ULEA UR20, UR4, UR20, 0x18 ;  /* 0x0000001404147291 */ /* 0x004fc6000f8ec03f */
[----:B------:R-:W-:Y:S01]  /*00b0*/  ULDC UR4, c[0x0][0x10] ;  /* 0x0000040000047ab9 */ /* 0x000fe20000000800 */
[----:B-1----:R-:W-:-:S03]  /*00c0*/  LOP3.LUT R2, R0, 0x7f, RZ, 0xc0, !PT ;  /* 0x0000007f00027812 */ /* 0x002fc600078ec0ff */
[----:B------:R-:W1:Y:S01]  /*00d0*/  S2UR UR5, SR_CTAID.Z ;  /* 0x00000000000579c3 */ /* 0x000e620000002700 */
[----:B---3--:R-:W-:Y:S01]  /*00e0*/  VIADD R3, R3, 0xffffffff ;  /* 0xffffffff03037836 */ /* 0x008fe20000000000 */
[C---:B------:R-:W-:Y:S02]  /*00f0*/  ISETP.GE.U32.AND P0, PT, R2.reuse, 0x20, PT ;  /* 0x000000200200780c */ /* 0x040fe40003f06070 */
[C---:B------:R-:W-:Y:S02]  /*0100*/  ISETP.NE.U32.AND P2, PT, R2.reuse, RZ, PT ;  /* 0x000000ff0200720c */ /* 0x040fe40003f45070 */
[----:B------:R-:W-:Y:S02]  /*0110*/  LEA R11, R2, UR20, 0x2 ;  /* 0x00000014020b7c11 */ /* 0x000fe4000f8e10ff */
[----:B------:R-:W2:Y:S01]  /*0120*/  S2UR UR23, SR_CTAID.X ;  /* 0x00000000001779c3 */ /* 0x000ea20000002500 */
[----:B----4-:R-:W-:-:S06]  /*0130*/  VIADD R12, R10, 0xffffffff ;  /* 0xffffffff0a0c7836 */ /* 0x010fcc0000000000 */
[----:B------:R3:W-:Y:S01]  /*0140*/  @!P0 STS [R11], RZ ;  /* 0x000000ff0b008388 */ /* 0x0007e20000000800 */
[----:B------:R-:W-:-:S03]  /*0150*/  NOP ;  /* 0x0000000000007918 */ /* 0x000fc60000000000 */
[----:B------:R3:W-:Y:S01]  /*0160*/  @!P2 STS [UR20+0x24], R3 ;  /* 0x00002403ff00a988 */ /* 0x0007e20008000814 */
[----:B-1----:R-:W-:-:S03]  /*0170*/  UIMAD UR4, UR5, UR4, UR34 ;  /* 0x00000004050472a4 */ /* 0x002fc6000f8e0222 */
[----:B------:R3:W-:Y:S01]  /*0180*/  @!P2 STS [UR20+0x20], R12 ;  /* 0x0000200cff00a988 */ /* 0x0007e20008000814 */
[----:B--2---:R-:W-:-:S04]  /*0190*/  UIMAD UR4, UR4, UR6, UR23 ;  /* 0x00000006040472a4 */ /* 0x004fc8000f8e0217 */
[----:B------:R-:W-:-:S03]  /*01a0*/  UIMAD UR5, UR4, 0x180, URZ ;  /* 0x00000180040578a4 */ /* 0x000fc6000f8e023f */
[----:B------:R-:W-:Y:S01]  /*01b0*/  UMOV UR4, URZ ;  /* 0x0000003f00047c82 */ /* 0x000fe20008000000 */
[----:B------:R-:W-:-:S04]  /*01c0*/  UIADD3 UR28, UP0, UR5, UR32, URZ ;  /* 0x00000020051c7290 */ /* 0x000fc8000ff1e03f */
[----:B------:R-:W-:Y:S01]  /*01d0*/  ULEA.HI.X.SX32 UR29, UR5, UR33, 0x1, UP0 ;  /* 0x00000021051d7291 */ /* 0x000fe200080f0e3f */
[----:B---3--:R-:W-:Y:S11]  /*01e0*/  @P2 BRA `(.L_x_1) ;  /* 0x0000000000182947 */ /* 0x008ff60003800000 */
[----:B------:R-:W1:Y:S01]  /*01f0*/  LDS R4, [UR20+0x8] ;  /* 0x00000814ff047984 */ /* 0x000e620008000800 */
[----:B------:R-:W2:Y:S01]  /*0200*/  LDC.64 R6, c[0x0][0x210] ;  /* 0x00008400ff067b82 */ /* 0x000ea20000000a00 */
[----:B------:R-:W-:Y:S02]  /*0210*/  IMAD.MOV.U32 R5, RZ, RZ, 0x70 ;  /* 0x00000070ff057424 */ /* 0x000fe400078e00ff */
[----:B--2---:R2:W-:Y:S03]  /*0220*/  STS.64 [UR20], R6 ;  /* 0x00000006ff007988 */ /* 0x0045e60008000a14 */
[----:B-1----:R-:W-:-:S05]  /*0230*/  LOP3.LUT R4, R4, 0x10, R5, 0xd8, !PT ;  /* 0x0000001004047812 */ /* 0x002fca00078ed805 */
[----:B------:R2:W-:Y:S02]  /*0240*/  STS [UR20+0x8], R4 ;  /* 0x00000804ff007988 */ /* 0x0005e40008000814 */
.L_x_1:
[----:B------:R-:W-:Y:S05]  /*0250*/  BSYNC B0 ;  /* 0x0000000000007941 */ /* 0x000fea0003800000 */
.L_x_0:
[----:B------:R-:W-:Y:S04]  /*0260*/  BSSY B0, `(.L_x_2) ;  /* 0x000000a000007945 */ /* 0x000fe80003800000 */
[----:B------:R-:W-:Y:S05]  /*0270*/  @P2 BRA `(.L_x_3) ;  /* 0x0000000000202947 */ /* 0x000fea0003800000 */
[----:B--2---:R-:W1:Y:S01]  /*0280*/  LDS R4, [UR20+0x34] ;  /* 0x00003414ff047984 */ /* 0x004e620008000800 */
[----:B------:R-:W-:Y:S02]  /*0290*/  IMAD.MOV.U32 R5, RZ, RZ, 0x1f000000 ;  /* 0x1f000000ff057424 */ /* 0x000fe400078e00ff */
[----:B------:R-:W-:Y:S01]  /*02a0*/  @!P2 IMAD.MOV.U32 R6, RZ, RZ, 0x7f ;  /* 0x0000007fff06a424 */ /* 0x000fe200078e00ff */
[----:B------:R-:W2:Y:S02]  /*02b0*/  @!P2 LDS R7, [UR20+0x38] ;  /* 0x00003814ff07a984 */ /* 0x000ea40008000800 */
[----:B-1----:R-:W-:Y:S02]  /*02c0*/  LOP3.LUT R4, R4, 0xff000000, R5, 0xb8, !PT ;  /* 0xff00000004047812 */ /* 0x002fe400078eb805 */
[----:B--2---:R-:W-:-:S03]  /*02d0*/  @!P2 LOP3.LUT R5, R7, 0xff, R6, 0xb8, !PT ;  /* 0x000000ff0705a812 */ /* 0x004fc600078eb806 */
[----:B------:R1:W-:Y:S04]  /*02e0*/  STS [UR20+0x34], R4 ;  /* 0x00003404ff007988 */ /* 0x0003e80008000814 */
[----:B------:R1:W-:Y:S02]  /*02f0*/  @!P2 STS [UR20+0x38], R5 ;  /* 0x00003805ff00a988 */ /* 0x0003e40008000814 */
.L_x_3:
[----:B------:R-:W-:Y:S05]  /*0300*/  BSYNC B0 ;  /* 0x0000000000007941 */ /* 0x000fea0003800000 */
.L_x_2:
[----:B------:R-:W-:Y:S04]  /*0310*/  BSSY B0, `(.L_x_4) ;  /* 0x000000e000007945 */ /* 0x000fe80003800000 */
[----:B------:R-:W-:Y:S05]  /*0320*/  @P2 BRA `(.L_x_5) ;  /* 0x0000000000302947 */ /* 0x000fea0003800000 */
[----:B-1----:R-:W1:Y:S01]  /*0330*/  LDS R5, [UR20+0x34] ;  /* 0x00003414ff057984 */ /* 0x002e620008000800 */
[----:B--2---:R-:W2:Y:S03]  /*0340*/  LDC.64 R6, c[0x0][0x238] ;  /* 0x00008e00ff067b82 */ /* 0x004ea60000000a00 */
[----:B------:R-:W3:Y:S01]  /*0350*/  LDS R4, [UR20+0x1c] ;  /* 0x00001c14ff047984 */ /* 0x000ee20008000800 */
[C---:B--2---:R-:W-:Y:S01]  /*0360*/  SHF.L.U64.HI R7, R6.reuse, 0x1, R7 ;  /* 0x0000000106077819 */ /* 0x044fe20000010207 */
[----:B------:R-:W-:-:S03]  /*0370*/  IMAD.SHL.U32 R6, R6, 0x2, RZ ;  /* 0x0000000206067824 */ /* 0x000fc600078e00ff */
[--C-:B------:R-:W-:Y:S02]  /*0380*/  SHF.R.U32.HI R9, RZ, 0x4, R7.reuse ;  /* 0x00000004ff097819 */ /* 0x100fe40000011607 */
[----:B------:R-:W-:-:S05]  /*0390*/  SHF.R.U64 R6, R6, 0x4, R7 ;  /* 0x0000000406067819 */ /* 0x000fca0000001207 */
[----:B------:R4:W-:Y:S01]  /*03a0*/  STS [UR20+0xc], R6 ;  /* 0x00000c06ff007988 */ /* 0x0009e20008000814 */
[----:B-1----:R-:W-:Y:S02]  /*03b0*/  LOP3.LUT R5, R5, 0x7, RZ, 0xb8, !PT ;  /* 0x0000000705057812 */ /* 0x002fe400078eb8ff */
[----:B---3--:R-:W-:-:S03]  /*03c0*/  LOP3.LUT R4, R4, 0xf, R9, 0xb8, !PT ;  /* 0x0000000f04047812 */ /* 0x008fc600078eb809 */
[----:B------:R4:W-:Y:S04]  /*03d0*/  STS [UR20+0x34], R5 ;  /* 0x00003405ff007988 */ /* 0x0009e80008000814 */
[----:B------:R4:W-:Y:S02]  /*03e0*/  STS [UR20+0x1c], R4 ;  /* 0x00001c04ff007988 */ /* 0x0009e40008000814 */
.L_x_5:
[----:B------:R-:W-:Y:S05]  /*03f0*/  BSYNC B0 ;  /* 0x0000000000007941 */ /* 0x000fea0003800000 */
.L_x_4:
[----:B------:R-:W-:Y:S04]  /*0400*/  BSSY B1, `(.L_x_6) ;  /* 0x000001a000017945 */ /* 0x000fe80003800000 */
[----:B------:R-:W-:Y:S04]  /*0410*/  BSSY B0, `(.L_x_7) ;  /* 0x0000015000007945 */ /* 0x000fe80003800000 */
[----:B------:R-:W-:Y:S05]  /*0420*/  @P2 BRA `(.L_x_8) ;  /* 0x0000000000202947 */ /* 0x000fea0003800000 */
[----:B-12-4-:R-:W1:Y:S02]  /*0430*/  LDS R4, [UR20+0x34] ;  /* 0x00003414ff047984 */ /* 0x016e640008000800 */
[----:B-1----:R-:W-:-:S05]  /*0440*/  LOP3.LUT R4, R4, 0x38, RZ, 0xb8, !PT ;  /* 0x0000003804047812 */ /* 0x002fca00078eb8ff */
[----:B------:R1:W-:Y:S01]  /*0450*/  STS [UR20+0x34], R4 ;  /* 0x00003404ff007988 */ /* 0x0003e20008000814 */
[----:B------:R-:W-:Y:S05]  /*0460*/  @P2 BRA `(.L_x_9) ;  /* 0x0000000000202947 */ /* 0x000fea0003800000 */
[----:B-1----:R-:W1:Y:S01]  /*0470*/  LDS R4, [UR20+0x8] ;  /* 0x00000814ff047984 */ /* 0x002e620008000800 */
[----:B------:R-:W-:-:S05]  /*0480*/  IMAD.MOV.U32 R5, RZ, RZ, 0x780 ;  /* 0x00000780ff057424 */ /* 0x000fca00078e00ff */
[----:B-1----:R-:W-:-:S05]  /*0490*/  LOP3.LUT R4, R4, 0x500, R5, 0xd8, !PT ;  /* 0x0000050004047812 */ /* 0x002fca00078ed805 */
[----:B------:R3:W-:Y:S02]  /*04a0*/  STS [UR20+0x8], R4 ;  /* 0x00000804ff007988 */ /* 0x0007e40008000814 */
.L_x_8:
[----:B------:R-:W-:Y:S05]  /*04b0*/  @P2 BRA `(.L_x_10) ;  /* 0x0000000000282947 */ /* 0x000fea0003800000 */
[----:B-1234-:R-:W1:Y:S02]  /*04c0*/  LDS R4, [UR20+0x8] ;  /* 0x00000814ff047984 */ /* 0x01ee640008000800 */
[----:B-1----:R-:W-:-:S05]  /*04d0*/  LOP3.LUT R4, R4, 0x1800, RZ, 0xb8, !PT ;  /* 0x0000180004047812 */ /* 0x002fca00078eb8ff */
[----:B------:R2:W-:Y:S02]  /*04e0*/  STS [UR20+0x8], R4 ;  /* 0x00000804ff007988 */ /* 0x0005e40008000814 */
.L_x_9:
[----:B------:R-:W-:Y:S05]  /*04f0*/  @P2 BREAK B0 ;  /* 0x0000000000002942 */ /* 0x000fea0003800000 */
[----:B------:R-:W-:Y:S05]  /*0500*/  @P2 BRA `(.L_x_11) ;  /* 0x0000000000242947 */ /* 0x000fea0003800000 */
[----:B------:R-:W3:Y:S01]  /*0510*/  LDS R5, [UR20+0x8] ;  /* 0x00000814ff057984 */ /* 0x000ee20008000800 */
[----:B-12---:R-:W-:-:S05]  /*0520*/  IMAD.MOV.U32 R4, RZ, RZ, 0x6000 ;  /* 0x00006000ff047424 */ /* 0x006fca00078e00ff */
[----:B---3--:R-:W-:-:S04]  /*0530*/  LOP3.LUT R4, R5, 0x4000, R4, 0xd8, !PT ;  /* 0x0000400005047812 */ /* 0x008fc800078ed804 */
[----:B------:R-:W-:-:S05]  /*0540*/  LOP3.LUT R4, R4, 0x400000, RZ, 0xb8, !PT ;  /* 0x0040000004047812 */ /* 0x000fca00078eb8ff */
[----:B------:R5:W-:Y:S02]  /*0550*/  STS [UR20+0x8], R4 ;  /* 0x00000804ff007988 */ /* 0x000be40008000814 */
.L_x_10:
[----:B------:R-:W-:Y:S05]  /*0560*/  BSYNC B0 ;  /* 0x0000000000007941 */ /* 0x000fea0003800000 */
.L_x_7:
[----:B-12345:R-:W1:Y:S02]  /*0570*/  @!P2 LDS R4, [UR20+0x8] ;  /* 0x00000814ff04a984 */ /* 0x03ee640008000800 */
[----:B-1----:R-:W-:-:S05]  /*0580*/  @!P2 LOP3.LUT R4, R4, 0x8000, RZ, 0xb8, !PT ;  /* 0x000080000404a812 */ /* 0x002fca00078eb8ff */
[----:B------:R3:W-:Y:S02]  /*0590*/  @!P2 STS [UR20+0x8], R4 ;  /* 0x00000804ff00a988 */ /* 0x0007e40008000814 */
.L_x_11:
[----:B------:R-:W-:Y:S05]  /*05a0*/  BSYNC B1 ;  /* 0x0000000000017941 */ /* 0x000fea0003800000 */
.L_x_6:
[----:B------:R-:W-:Y:S05]  /*05b0*/  WARPSYNC.ALL ;  /* 0x0000000000007948 */ /* 0x000fea0003800000 */
[----:B------:R-:W4:Y:S02]  /*05c0*/  LDC R6, c[0x0][0x22c] ;  /* 0x00008b00ff067b82 */ /* 0x000f240000000800 */
[----:B----4-:R-:W-:Y:S01]  /*05d0*/  VIADD R6, R6, 0xffffffff ;  /* 0xffffffff06067836 */ /* 0x010fe20000000000 */
[----:B------:R-:W-:Y:S06]  /*05e0*/  @P0 BRA `(.L_x_12) ;  /* 0x0000000000280947 */ /* 0x000fec0003800000 */
[----:B-123--:R-:W1:Y:S01]  /*05f0*/  S2R R4, SR_LANEID ;  /* 0x0000000000047919 */ /* 0x00ee620000000000 */
[----:B------:R-:W-:Y:S05]  /*0600*/  WARPSYNC.ALL ;  /* 0x0000000000007948 */ /* 0x000fea0003800000 */
[----:B-1----:R-:W-:-:S05]  /*0610*/  IMAD.SHL.U32 R7, R4, 0x4, RZ ;  /* 0x0000000404077824 */ /* 0x002fca00078e00ff */
[----:B------:R-:W1:Y:S01]  /*0620*/  LDS R9, [R7+UR20] ;  /* 0x0000001407097984 */ /* 0x000e620008000800 */
[----:B------:R-:W-:-:S05]  /*0630*/  IADD3 R4, P1, R7, UR28, RZ ;  /* 0x0000001c07047c10 */ /* 0x000fca000ff3e0ff */
[----:B------:R-:W-:-:S05]  /*0640*/  IMAD.X R5, RZ, RZ, UR29, P1 ;  /* 0x0000001dff057e24 */ /* 0x000fca00088e06ff */
[----:B-1----:R4:W5:Y:S01]  /*0650*/  ATOMG.E.EXCH.STRONG.GPU PT, RZ, [R4], R9 ;  /* 0x0000000904ff73a8 */ /* 0x00296200041ee100 */
[----:B------:R-:W-:-:S04]  /*0660*/  DEPBAR {5,4,3,2,1,0} ;  /* 0x0000003f0000791a */ /* 0x000fc80000000000 */
[----:B------:R4:W-:Y:S01]  /*0670*/  UTMACCTL.IV [UR28] ;  /* 0x000000001c0079b9 */ /* 0x0009e20008000000 */
[----:B------:R-:W-:Y:S01]  /*0680*/  NOP ;  /* 0x0000000000007918 */ /* 0x000fe20000000000 */
.L_x_12:
[----:B------:R-:W-:Y:S05]  /*0690*/  @P0 BRA `(.L_x_13) ;  /* 0x00000000000c0947 */ /* 0x000fea0003800000 */
[----:B------:R0:W-:Y:S01]  /*06a0*/  UTMACMDFLUSH ;  /* 0x00000000000079b7 */ /* 0x0001e20000000000 */
[----:B------:R-:W-:Y:S05]  /*06b0*/  @P0 BRA `(.L_x_13) ;  /* 0x0000000000040947 */ /* 0x000fea0003800000 */
[----:B------:R-:W-:-:S04]  /*06c0*/  DEPBAR.LE SB0, 0x0 ;  /* 0x000080000000791a */ /* 0x000fc80000000000 */
.L_x_13:
[----:B------:R-:W-:Y:S05]  /*06d0*/  WARPSYNC.ALL ;  /* 0x0000000000007948 */ /* 0x000fea0003800000 */
[----:B-----5:R-:W-:Y:S06]  /*06e0*/  BAR.SYNC.DEFER_BLOCKING 0x0 ;  /* 0x0000000000007b1d */ /* 0x020fec0000010000 */
[----:B------:R-:W-:Y:S02]  /*06f0*/  BSSY B1, `(.L_x_14) ;  /* 0x000000b000017945 */ /* 0x000fe40003800000 */
[----:B------:R-:W-:Y:S06]  /*0700*/  BAR.SYNC.DEFER_BLOCKING 0x0 ;  /* 0x0000000000007b1d */ /* 0x000fec0000010000 */
[----:B------:R5:W-:Y:S01]  /*0710*/  @!P0 STS [R11], RZ ;  /* 0x000000ff0b008388 */ /* 0x000be20000000800 */
[----:B------:R-:W-:Y:S01]  /*0720*/  NOP ;  /* 0x0000000000007918 */ /* 0x000fe20000000000 */
[----:B------:R-:W-:Y:S05]  /*0730*/  @P2 BRA `(.L_x_15) ;  /* 0x0000000000182947 */ /* 0x000fea0003800000 */
[----:B-1234-:R-:W1:Y:S01]  /*0740*/  LDS R4, [UR20+0x8] ;  /* 0x00000814ff047984 */ /* 0x01ee620008000800 */
[----:B------:R-:W2:Y:S01]  /*0750*/  LDC.64 R8, c[0x0][0x218] ;  /* 0x00008600ff087b82 */ /* 0x000ea20000000a00 */
[----:B------:R-:W-:Y:S02]  /*0760*/  IMAD.MOV.U32 R5, RZ, RZ, 0x70 ;  /* 0x00000070ff057424 */ /* 0x000fe400078e00ff */
[----:B--2---:R2:W-:Y:S03]  /*0770*/  STS.64 [UR20], R8 ;  /* 0x00000008ff007988 */ /* 0x0045e60008000a14 */
[----:B-1----:R-:W-:-:S05]  /*0780*/  LOP3.LUT R4, R4, 0x10, R5, 0xd8, !PT ;  /* 0x0000001004047812 */ /* 0x002fca00078ed805 */
[----:B------:R2:W-:Y:S02]  /*0790*/  STS [UR20+0x8], R4 ;  /* 0x00000804ff007988 */ /* 0x0005e40008000814 */
.L_x_15:
[----:B----4-:R-:W-:Y:S05]  /*07a0*/  BSYNC B1 ;  /* 0x0000000000017941 */ /* 0x010fea0003800000 */
.L_x_14:
[----:B------:R-:W-:Y:S04]  /*07b0*/  BSSY B1, `(.L_x_16) ;  /* 0x000000a000017945 */ /* 0x000fe80003800000 */
[----:B------:R-:W-:Y:S05]  /*07c0*/  @P2 BRA `(.L_x_17) ;  /* 0x0000000000202947 */ /* 0x000fea0003800000 */
[----:B-123--:R-:W1:Y:S01]  /*07d0*/  LDS R4, [UR20+0x34] ;  /* 0x00003414ff047984 */ /* 0x00ee620008000800 */
[----:B------:R-:W-:Y:S02]  /*07e0*/  IMAD.MOV.U32 R5, RZ, RZ, 0x3f000000 ;  /* 0x3f000000ff057424 */ /* 0x000fe400078e00ff */
[----:B------:R-:W-:Y:S01]  /*07f0*/  @!P2 IMAD.MOV.U32 R7, RZ, RZ, 0x1f ;  /* 0x0000001fff07a424 */ /* 0x000fe200078e00ff */
[----:B------:R-:W2:Y:S02]  /*0800*/  @!P2 LDS R8, [UR20+0x38] ;  /* 0x00003814ff08a984 */ /* 0x000ea40008000800 */
[----:B-1----:R-:W-:Y:S02]  /*0810*/  LOP3.LUT R4, R4, 0xff000000, R5, 0xb8, !PT ;  /* 0xff00000004047812 */ /* 0x002fe400078eb805 */
[----:B--2---:R-:W-:-:S03]  /*0820*/  @!P2 LOP3.LUT R5, R8, 0xff, R7, 0xb8, !PT ;  /* 0x000000ff0805a812 */ /* 0x004fc600078eb807 */
[----:B------:R4:W-:Y:S04]  /*0830*/  STS [UR20+0x34], R4 ;  /* 0x00003404ff007988 */ /* 0x0009e80008000814 */
[----:B------:R4:W-:Y:S02]  /*0840*/  @!P2 STS [UR20+0x38], R5 ;  /* 0x00003805ff00a988 */ /* 0x0009e40008000814 */
.L_x_17:
[----:B------:R-:W-:Y:S05]  /*0850*/  BSYNC B1 ;  /* 0x0000000000017941 */ /* 0x000fea0003800000 */
.L_x_16:
[----:B------:R-:W-:Y:S04]  /*0860*/  BSSY B1, `(.L_x_18) ;  /* 0x0000004000017945 */ /* 0x000fe80003800000 */
[----:B------:R-:W-:Y:S05]  /*0870*/  @P2 BRA `(.L_x_19) ;  /* 0x0000000000082947 */ /* 0x000fea0003800000 */
[----:B------:R1:W-:Y:S04]  /*0880*/  STS [UR20+0x24], R12 ;  /* 0x0000240cff007988 */ /* 0x0003e80008000814 */
[----:B------:R1:W-:Y:S02]  /*0890*/  STS [UR20+0x20], R6 ;  /* 0x00002006ff007988 */ /* 0x0003e40008000814 */
.L_x_19:
[----:B------:R-:W-:Y:S05]  /*08a0*/  BSYNC B1 ;  /* 0x0000000000017941 */ /* 0x000fea0003800000 */
.L_x_18:
[----:B------:R-:W-:Y:S04]  /*08b0*/  BSSY B1, `(.L_x_20) ;  /* 0x000000e000017945 */ /* 0x000fe80003800000 */
[----:B------:R-:W-:Y:S05]  /*08c0*/  @P2 BRA `(.L_x_21) ;  /* 0x0000000000302947 */ /* 0x000fea0003800000 */
[----:B----4-:R-:W4:Y:S01]  /*08d0*/  LDS R5, [UR20+0x34] ;  /* 0x00003414ff057984 */ /* 0x010f220008000800 */
[----:B-1----:R-:W1:Y:S03]  /*08e0*/  LDC.64 R12, c[0x0][0x240] ;  /* 0x00009000ff0c7b82 */ /* 0x002e660000000a00 */
[----:B--23--:R-:W2:Y:S01]  /*08f0*/  LDS R4, [UR20+0x1c] ;  /* 0x00001c14ff047984 */ /* 0x00cea20008000800 */
[C---:B-1----:R-:W-:Y:S01]  /*0900*/  SHF.L.U64.HI R8, R12.reuse, 0x1, R13 ;  /* 0x000000010c087819 */ /* 0x042fe2000001020d */
[----:B------:R-:W-:-:S03]  /*0910*/  IMAD.SHL.U32 R7, R12, 0x2, RZ ;  /* 0x000000020c077824 */ /* 0x000fc600078e00ff */
[--C-:B------:R-:W-:Y:S02]  /*0920*/  SHF.R.U32.HI R9, RZ, 0x4, R8.reuse ;  /* 0x00000004ff097819 */ /* 0x100fe40000011608 */
[----:B------:R-:W-:-:S05]  /*0930*/  SHF.R.U64 R7, R7, 0x4, R8 ;  /* 0x0000000407077819 */ /* 0x000fca0000001208 */
[----:B------:R1:W-:Y:S01]  /*0940*/  STS [UR20+0xc], R7 ;  /* 0x00000c07ff007988 */ /* 0x0003e20008000814 */
[----:B----4-:R-:W-:Y:S02]  /*0950*/  LOP3.LUT R5, R5, 0x7, RZ, 0xb8, !PT ;  /* 0x0000000705057812 */ /* 0x010fe400078eb8ff */
[----:B--2---:R-:W-:-:S03]  /*0960*/  LOP3.LUT R4, R4, 0xf, R9, 0xb8, !PT ;  /* 0x0000000f04047812 */ /* 0x004fc600078eb809 */
[----:B------:R1:W-:Y:S04]  /*0970*/  STS [UR20+0x34], R5 ;  /* 0x00003405ff007988 */ /* 0x0003e80008000814 */
[----:B------:R1:W-:Y:S02]  /*0980*/  STS [UR20+0x1c], R4 ;  /* 0x00001c04ff007988 */ /* 0x0003e40008000814 */
.L_x_21:
[----:B------:R-:W-:Y:S05]  /*0990*/  BSYNC B1 ;  /* 0x0000000000017941 */ /* 0x000fea0003800000 */
.L_x_20:
[----:B------:R-:W-:Y:S04]  /*09a0*/  BSSY B2, `(.L_x_22) ;  /* 0x000001a000027945 */ /* 0x000fe80003800000 */
[----:B------:R-:W-:Y:S04]  /*09b0*/  BSSY B1, `(.L_x_23) ;  /* 0x0000015000017945 */ /* 0x000fe80003800000 */
[----:B------:R-:W-:Y:S05]  /*09c0*/  @P2 BRA `(.L_x_24) ;  /* 0x0000000000202947 */ /* 0x000fea0003800000 */
[----:B-1234-:R-:W1:Y:S02]  /*09d0*/  LDS R4, [UR20+0x34] ;  /* 0x00003414ff047984 */ /* 0x01ee640008000800 */
[----:B-1----:R-:W-:-:S05]  /*09e0*/  LOP3.LUT R4, R4, 0x38, RZ, 0xb8, !PT ;  /* 0x0000003804047812 */ /* 0x002fca00078eb8ff */
[----:B------:R1:W-:Y:S01]  /*09f0*/  STS [UR20+0x34], R4 ;  /* 0x00003404ff007988 */ /* 0x0003e20008000814 */
[----:B------:R-:W-:Y:S05]  /*0a00*/  @P2 BRA `(.L_x_25) ;  /* 0x0000000000202947 */ /* 0x000fea0003800000 */
[----:B-1----:R-:W1:Y:S01]  /*0a10*/  LDS R4, [UR20+0x8] ;  /* 0x00000814ff047984 */ /* 0x002e620008000800 */
[----:B------:R-:W-:-:S05]  /*0a20*/  IMAD.MOV.U32 R5, RZ, RZ, 0x780 ;  /* 0x00000780ff057424 */ /* 0x000fca00078e00ff */
[----:B-1----:R-:W-:-:S05]  /*0a30*/  LOP3.LUT R4, R4, 0x500, R5, 0xd8, !PT ;  /* 0x0000050004047812 */ /* 0x002fca00078ed805 */
[----:B------:R1:W-:Y:S02]  /*0a40*/  STS [UR20+0x8], R4 ;  /* 0x00000804ff007988 */ /* 0x0003e40008000814 */
.L_x_24:
[----:B------:R-:W-:Y:S05]  /*0a50*/  @P2 BRA `(.L_x_26) ;  /* 0x0000000000282947 */ /* 0x000fea0003800000 */
[----:B-1234-:R-:W1:Y:S02]  /*0a60*/  LDS R4, [UR20+0x8] ;  /* 0x00000814ff047984 */ /* 0x01ee640008000800 */
[----:B-1----:R-:W-:-:S05]  /*0a70*/  LOP3.LUT R4, R4, 0x1800, RZ, 0xb8, !PT ;  /* 0x0000180004047812 */ /* 0x002fca00078eb8ff */
[----:B------:R2:W-:Y:S02]  /*0a80*/  STS [UR20+0x8], R4 ;  /* 0x00000804ff007988 */ /* 0x0005e40008000814 */
.L_x_25:
[----:B------:R-:W-:Y:S05]  /*0a90*/  @P2 BREAK B1 ;  /* 0x0000000000012942 */ /* 0x000fea0003800000 */
[----:B------:R-:W-:Y:S05]  /*0aa0*/  @P2 BRA `(.L_x_27) ;  /* 0x0000000000242947 */ /* 0x000fea0003800000 */
[----:B-12---:R-:W1:Y:S01]  /*0ab0*/  LDS R4, [UR20+0x8] ;  /* 0x00000814ff047984 */ /* 0x006e620008000800 */
[----:B------:R-:W-:-:S05]  /*0ac0*/  IMAD.MOV.U32 R5, RZ, RZ, 0x6000 ;  /* 0x00006000ff057424 */ /* 0x000fca00078e00ff */
[----:B-1----:R-:W-:-:S04]  /*0ad0*/  LOP3.LUT R4, R4, 0x6000, R5, 0xd8, !PT ;  /* 0x0000600004047812 */ /* 0x002fc800078ed805 */
[----:B------:R-:W-:-:S05]  /*0ae0*/  LOP3.LUT R4, R4, 0x400000, RZ, 0xb8, !PT ;  /* 0x0040000004047812 */ /* 0x000fca00078eb8ff */
[----:B------:R1:W-:Y:S02]  /*0af0*/  STS [UR20+0x8], R4 ;  /* 0x00000804ff007988 */ /* 0x0003e40008000814 */
.L_x_26:
[----:B------:R-:W-:Y:S05]  /*0b00*/  BSYNC B1 ;  /* 0x0000000000017941 */ /* 0x000fea0003800000 */
.L_x_23:
[----:B-1234-:R-:W1:Y:S02]  /*0b10*/  @!P2 LDS R4, [UR20+0x8] ;  /* 0x00000814ff04a984 */ /* 0x01ee640008000800 */
[----:B-1----:R-:W-:-:S05]  /*0b20*/  @!P2 LOP3.LUT R4, R4, 0x8000, RZ, 0xb8, !PT ;  /* 0x000080000404a812 */ /* 0x002fca00078eb8ff */
[----:B------:R3:W-:Y:S02]  /*0b30*/  @!P2 STS [UR20+0x8], R4 ;  /* 0x00000804ff00a988 */ /* 0x0007e40008000814 */
.L_x_27:
[----:B------:R-:W-:Y:S05]  /*0b40*/  BSYNC B2 ;  /* 0x0000000000027941 */ /* 0x000fea0003800000 */
.L_x_22:
[----:B------:R-:W-:Y:S05]  /*0b50*/  WARPSYNC.ALL ;  /* 0x0000000000007948 */ /* 0x000fea0003800000 */
[----:B------:R-:W-:-:S04]  /*0b60*/  UIADD3 UR31, UR5, 0x80, URZ ;  /* 0x00000080051f7890 */ /* 0x000fc8000fffe03f */
[----:B------:R-:W-:-:S04]  /*0b70*/  UIADD3 UR30, UP0, UR31, UR32, URZ ;  /* 0x000000201f1e7290 */ /* 0x000fc8000ff1e03f */
[----:B------:R-:W-:Y:S01]  /*0b80*/  ULEA.HI.X.SX32 UR31, UR31, UR33, 0x1, UP0 ;  /* 0x000000211f1f7291 */ /* 0x000fe200080f0e3f */
[----:B------:R-:W-:Y:S11]  /*0b90*/  @P0 BRA `(.L_x_28) ;  /* 0x0000000000280947 */ /* 0x000ff60003800000 */
[----:B-123--:R-:W1:Y:S01]  /*0ba0*/  S2R R4, SR_LANEID ;  /* 0x0000000000047919 */ /* 0x00ee620000000000 */
[----:B------:R-:W-:Y:S05]  /*0bb0*/  WARPSYNC.ALL ;  /* 0x0000000000007948 */ /* 0x000fea0003800000 */
[----:B-1----:R-:W-:-:S05]  /*0bc0*/  IMAD.SHL.U32 R8, R4, 0x4, RZ ;  /* 0x0000000404087824 */ /* 0x002fca00078e00ff */
[----:B------:R-:W1:Y:S01]  /*0bd0*/  LDS R7, [R8+UR20] ;  /* 0x0000001408077984 */ /* 0x000e620008000800 */
[----:B------:R-:W-:-:S05]  /*0be0*/  IADD3 R4, P1, R8, UR30, RZ ;  /* 0x0000001e08047c10 */ /* 0x000fca000ff3e0ff */
[----:B------:R-:W-:-:S05]  /*0bf0*/  IMAD.X R5, RZ, RZ, UR31, P1 ;  /* 0x0000001fff057e24 */ /* 0x000fca00088e06ff */
[----:B-1----:R4:W2:Y:S01]  /*0c00*/  ATOMG.E.EXCH.STRONG.GPU PT, RZ, [R4], R7 ;  /* 0x0000000704ff73a8 */ /* 0x0028a200041ee100 */
[----:B------:R-:W-:-:S04]  /*0c10*/  DEPBAR {5,4,3,2,1,0} ;  /* 0x0000003f0000791a */ /* 0x000fc80000000000 */
[----:B------:R4:W-:Y:S01]  /*0c20*/  UTMACCTL.IV [UR30] ;  /* 0x000000001e0079b9 */ /* 0x0009e20008000000 */
[----:B------:R-:W-:Y:S01]  /*0c30*/  NOP ;  /* 0x0000000000007918 */ /* 0x000fe20000000000 */
.L_x_28:
[----:B------:R-:W-:Y:S05]  /*0c40*/  @P0 BRA `(.L_x_29) ;  /* 0x00000000000c0947 */ /* 0x000fea0003800000 */
[----:B------:R0:W-:Y:S01]  /*0c50*/  UTMACMDFLUSH ;  /* 0x00000000000079b7 */ /* 0x0001e20000000000 */
[----:B------:R-:W-:Y:S05]  /*0c60*/  @P0 BRA `(.L_x_29) ;  /* 0x0000000000040947 */ /* 0x000fea0003800000 */
[----:B------:R-:W-:-:S04]  /*0c70*/  DEPBAR.LE SB0, 0x0 ;  /* 0x000080000000791a */ /* 0x000fc80000000000 */
.L_x_29:
[----:B------:R-:W-:Y:S05]  /*0c80*/  WARPSYNC.ALL ;  /* 0x0000000000007948 */ /* 0x000fea0003800000 */
[----:B--2---:R-:W-:Y:S06]  /*0c90*/  BAR.SYNC.DEFER_BLOCKING 0x0 ;  /* 0x0000000000007b1d */ /* 0x004fec0000010000 */
[----:B------:R-:W-:Y:S02]  /*0ca0*/  BSSY B2, `(.L_x_30) ;  /* 0x000000b000027945 */ /* 0x000fe40003800000 */
[----:B------:R-:W-:Y:S06]  /*0cb0*/  BAR.SYNC.DEFER_BLOCKING 0x0 ;  /* 0x0000000000007b1d */ /* 0x000fec0000010000 */
[----:B------:R2:W-:Y:S01]  /*0cc0*/  @!P0 STS [R11], RZ ;  /* 0x000000ff0b008388 */ /* 0x0005e20000000800 */
[----:B------:R-:W-:Y:S01]  /*0cd0*/  NOP ;  /* 0x0000000000007918 */ /* 0x000fe20000000000 */
[----:B------:R-:W-:Y:S05]  /*0ce0*/  @P2 BRA `(.L_x_31) ;  /* 0x0000000000182947 */ /* 0x000fea0003800000 */
[----:B-1-34-:R-:W1:Y:S01]  /*0cf0*/  LDS R4, [UR20+0x8] ;  /* 0x00000814ff047984 */ /* 0x01ae620008000800 */
[----:B------:R-:W3:Y:S01]  /*0d00*/  LDC.64 R8, c[0x0][0x220] ;  /* 0x00008800ff087b82 */ /* 0x000ee20000000a00 */
[----:B------:R-:W-:Y:S02]  /*0d10*/  IMAD.MOV.U32 R5, RZ, RZ, 0x70 ;  /* 0x00000070ff057424 */ /* 0x000fe400078e00ff */
[----:B---3--:R3:W-:Y:S03]  /*0d20*/  STS.64 [UR20], R8 ;  /* 0x00000008ff007988 */ /* 0x0087e60008000a14 */
[----:B-1----:R-:W-:-:S05]  /*0d30*/  LOP3.LUT R4, R4, 0x10, R5, 0xd8, !PT ;  /* 0x0000001004047812 */ /* 0x002fca00078ed805 */
[----:B------:R3:W-:Y:S02]  /*0d40*/  STS [UR20+0x8], R4 ;  /* 0x00000804ff007988 */ /* 0x0007e40008000814 */
.L_x_31:
[----:B----4-:R-:W-:Y:S05]  /*0d50*/  BSYNC B2 ;  /* 0x0000000000027941 */ /* 0x010fea0003800000 */
.L_x_30:
[----:B------:R-:W-:Y:S04]  /*0d60*/  BSSY B3, `(.L_x_32) ;  /* 0x0000011000037945 */ /* 0x000fe80003800000 */
[----:B------:R-:W-:Y:S04]  /*0d70*/  BSSY B2, `(.L_x_33) ;  /* 0x000000e000027945 */ /* 0x000fe80003800000 */
[----:B------:R-:W-:Y:S05]  /*0d80*/  @P2 BRA `(.L_x_34) ;  /* 0x0000000000242947 */ /* 0x000fea0003800000 */
[----:B-1-3--:R-:W1:Y:S01]  /*0d90*/  LDS R4, [UR20+0x34] ;  /* 0x00003414ff047984 */ /* 0x00ae620008000800 */
[----:B------:R-:W-:-:S05]  /*0da0*/  IMAD.MOV.U32 R5, RZ, RZ, 0x3f000000 ;  /* 0x3f000000ff057424 */ /* 0x000fca00078e00ff */
[----:B-1----:R-:W-:-:S05]  /*0db0*/  LOP3.LUT R4, R4, 0xff000000, R5, 0xb8, !PT ;  /* 0xff00000004047812 */ /* 0x002fca00078eb805 */
[----:B------:R1:W-:Y:S01]  /*0dc0*/  STS [UR20+0x34], R4 ;  /* 0x00003404ff007988 */ /* 0x0003e20008000814 */
[----:B------:R-:W-:Y:S05]  /*0dd0*/  @P2 BRA `(.L_x_35) ;  /* 0x00000000001c2947 */ /* 0x000fea0003800000 */
[----:B-1----:R-:W1:Y:S01]  /*0de0*/  LDS R4, [UR20+0x38] ;  /* 0x00003814ff047984 */ /* 0x002e620008000800 */
[----:B------:R-:W-:-:S05]  /*0df0*/  IMAD.MOV.U32 R5, RZ, RZ, 0x7f ;  /* 0x0000007fff057424 */ /* 0x000fca00078e00ff */
[----:B-1----:R-:W-:-:S05]  /*0e00*/  LOP3.LUT R4, R4, 0xff, R5, 0xb8, !PT ;  /* 0x000000ff04047812 */ /* 0x002fca00078eb805 */
[----:B------:R4:W-:Y:S02]  /*0e10*/  STS [UR20+0x38], R4 ;  /* 0x00003804ff007988 */ /* 0x0009e40008000814 */
.L_x_34:
[----:B------:R-:W-:Y:S05]  /*0e20*/  @P2 BREAK B2 ;  /* 0x0000000000022942 */ /* 0x000fea0003800000 */
[----:B------:R-:W-:Y:S05]  /*0e30*/  @P2 BRA `(.L_x_36) ;  /* 0x00000000000c2947 */ /* 0x000fea0003800000 */
[----:B------:R1:W-:Y:S02]  /*0e40*/  STS [UR20+0x20], R6 ;  /* 0x00002006ff007988 */ /* 0x0003e40008000814 */
.L_x_35:
[----:B------:R-:W-:Y:S05]  /*0e50*/  BSYNC B2 ;  /* 0x0000000000027941 */ /* 0x000fea0003800000 */
.L_x_33:
[----:B------:R1:W-:Y:S02]  /*0e60*/  @!P2 STS [UR20+0x24], R3 ;  /* 0x00002403ff00a988 */ /* 0x0003e40008000814 */
.L_x_36:
[----:B------:R-:W-:Y:S05]  /*0e70*/  BSYNC B3 ;  /* 0x0000000000037941 */ /* 0x000fea0003800000 */
.L_x_32:
[----:B------:R-:W-:Y:S05]  /*0e80*/  WARPSYNC.ALL ;  /* 0x0000000000007948 */ /* 0x000fea0003800000 */
[----:B------:R-:W-:Y:S04]  /*0e90*/  BSSY B3, `(.L_x_37) ;  /* 0x000000e000037945 */ /* 0x000fe80003800000 */
[----:B------:R-:W-:Y:S05]  /*0ea0*/  @P2 BRA `(.L_x_38) ;  /* 0x0000000000302947 */ /* 0x000fea0003800000 */
[----:B-1-34-:R-:W1:Y:S01]  /*0eb0*/  LDS R4, [UR20+0x34] ;  /* 0x00003414ff047984 */ /* 0x01ae620008000800 */
[----:B------:R-:W3:Y:S03]  /*0ec0*/  LDC.64 R8, c[0x0][0x248] ;  /* 0x00009200ff087b82 */ /* 0x000ee60000000a00 */
[----:B------:R-:W4:Y:S01]  /*0ed0*/  LDS R3, [UR20+0x1c] ;  /* 0x00001c14ff037984 */ /* 0x000f220008000800 */
[C---:B---3--:R-:W-:Y:S01]  /*0ee0*/  SHF.L.U64.HI R6, R8.reuse, 0x1, R9 ;  /* 0x0000000108067819 */ /* 0x048fe20000010209 */
[----:B------:R-:W-:-:S03]  /*0ef0*/  IMAD.SHL.U32 R5, R8, 0x2, RZ ;  /* 0x0000000208057824 */ /* 0x000fc600078e00ff */
[--C-:B------:R-:W-:Y:S02]  /*0f00*/  SHF.R.U32.HI R8, RZ, 0x4, R6.reuse ;  /* 0x00000004ff087819 */ /* 0x100fe40000011606 */
[----:B------:R-:W-:-:S05]  /*0f10*/  SHF.R.U64 R5, R5, 0x4, R6 ;  /* 0x0000000405057819 */ /* 0x000fca0000001206 */
[----:B------:R3:W-:Y:S01]  /*0f20*/  STS [UR20+0xc], R5 ;  /* 0x00000c05ff007988 */ /* 0x0007e20008000814 */
[----:B-1----:R-:W-:Y:S02]  /*0f30*/  LOP3.LUT R4, R4, 0x7, RZ, 0xb8, !PT ;  /* 0x0000000704047812 */ /* 0x002fe400078eb8ff */
[----:B----4-:R-:W-:-:S03]  /*0f40*/  LOP3.LUT R3, R3, 0xf, R8, 0xb8, !PT ;  /* 0x0000000f03037812 */ /* 0x010fc600078eb808 */
[----:B------:R3:W-:Y:S04]  /*0f50*/  STS [UR20+0x34], R4 ;  /* 0x00003404ff007988 */ /* 0x0007e80008000814 */
[----:B------:R3:W-:Y:S02]  /*0f60*/  STS [UR20+0x1c], R3 ;  /* 0x00001c03ff007988 */ /* 0x0007e40008000814 */
.L_x_38:
[----:B------:R-:W-:Y:S05]  /*0f70*/  BSYNC B3 ;  /* 0x0000000000037941 */ /* 0x000fea0003800000 */
.L_x_37:
[----:B------:R-:W-:Y:S04]  /*0f80*/  BSSY B3, `(.L_x_39) ;  /* 0x000001a000037945 */ /* 0x000fe80003800000 */
[----:B------:R-:W-:Y:S04]  /*0f90*/  BSSY B4, `(.L_x_40) ;  /* 0x0000015000047945 */ /* 0x000fe80003800000 */
[----:B------:R-:W-:Y:S05]  /*0fa0*/  @P2 BRA `(.L_x_41) ;  /* 0x0000000000202947 */ /* 0x000fea0003800000 */
[----:B-1-3--:R-:W1:Y:S02]  /*0fb0*/  LDS R3, [UR20+0x34] ;  /* 0x00003414ff037984 */ /* 0x00ae640008000800 */
[----:B-1----:R-:W-:-:S05]  /*0fc0*/  LOP3.LUT R3, R3, 0x38, RZ, 0xb8, !PT ;  /* 0x0000003803037812 */ /* 0x002fca00078eb8ff */
[----:B------:R1:W-:Y:S01]  /*0fd0*/  STS [UR20+0x34], R3 ;  /* 0x00003403ff007988 */ /* 0x0003e20008000814 */
[----:B------:R-:W-:Y:S05]  /*0fe0*/  @P2 BRA `(.L_x_42) ;  /* 0x0000000000202947 */ /* 0x000fea0003800000 */
[----:B-1----:R-:W1:Y:S01]  /*0ff0*/  LDS R3, [UR20+0x8] ;  /* 0x00000814ff037984 */ /* 0x002e620008000800 */
[----:B----4-:R-:W-:-:S05]  /*1000*/  IMAD.MOV.U32 R4, RZ, RZ, 0x780 ;  /* 0x00000780ff047424 */ /* 0x010fca00078e00ff */
[----:B-1----:R-:W-:-:S05]  /*1010*/  LOP3.LUT R3, R3, 0x500, R4, 0xd8, !PT ;  /* 0x0000050003037812 */ /* 0x002fca00078ed804 */
[----:B------:R1:W-:Y:S02]  /*1020*/  STS [UR20+0x8], R3 ;  /* 0x00000803ff007988 */ /* 0x0003e40008000814 */
.L_x_41:
[----:B------:R-:W-:Y:S05]  /*1030*/  @P2 BRA `(.L_x_43) ;  /* 0x0000000000282947 */ /* 0x000fea0003800000 */
[----:B-1-3--:R-:W1:Y:S02]  /*1040*/  LDS R3, [UR20+0x8] ;  /* 0x00000814ff037984 */ /* 0x00ae640008000800 */
[----:B-1----:R-:W-:-:S05]  /*1050*/  LOP3.LUT R3, R3, 0x1800, RZ, 0xb8, !PT ;  /* 0x0000180003037812 */ /* 0x002fca00078eb8ff */
[----:B------:R3:W-:Y:S02]  /*1060*/  STS [UR20+0x8], R3 ;  /* 0x00000803ff007988 */ /* 0x0007e40008000814 */
.L_x_42:
[----:B------:R-:W-:Y:S05]  /*1070*/  @P2 BREAK B4 ;  /* 0x0000000000042942 */ /* 0x000fea0003800000 */
[----:B------:R-:W-:Y:S05]  /*1080*/  @P2 BRA `(.L_x_44) ;  /* 0x0000000000242947 */ /* 0x000fea0003800000 */
[----:B-1-3--:R-:W1:Y:S01]  /*1090*/  LDS R3, [UR20+0x8] ;  /* 0x00000814ff037984 */ /* 0x00ae620008000800 */
[----:B----4-:R-:W-:-:S05]  /*10a0*/  IMAD.MOV.U32 R4, RZ, RZ, 0x6000 ;  /* 0x00006000ff047424 */ /* 0x010fca00078e00ff */
[----:B-1----:R-:W-:-:S04]  /*10b0*/  LOP3.LUT R3, R3, 0x6000, R4, 0xd8, !PT ;  /* 0x0000600003037812 */ /* 0x002fc800078ed804 */
[----:B------:R-:W-:-:S05]  /*10c0*/  LOP3.LUT R3, R3, 0x400000, RZ, 0xb8, !PT ;  /* 0x0040000003037812 */ /* 0x000fca00078eb8ff */
[----:B------:R1:W-:Y:S02]  /*10d0*/  STS [UR20+0x8], R3 ;  /* 0x00000803ff007988 */ /* 0x0003e40008000814 */
.L_x_43:
[----:B------:R-:W-:Y:S05]  /*10e0*/  BSYNC B4 ;  /* 0x0000000000047941 */ /* 0x000fea0003800000 */
.L_x_40:
[----:B-1-3--:R-:W1:Y:S02]  /*10f0*/  @!P2 LDS R3, [UR20+0x8] ;  /* 0x00000814ff03a984 */ /* 0x00ae640008000800 */
[----:B-1----:R-:W-:-:S05]  /*1100*/  @!P2 LOP3.LUT R3, R3, 0x8000, RZ, 0xb8, !PT ;  /* 0x000080000303a812 */ /* 0x002fca00078eb8ff */
[----:B------:R1:W-:Y:S02]  /*1110*/  @!P2 STS [UR20+0x8], R3 ;  /* 0x00000803ff00a988 */ /* 0x0003e40008000814 */
.L_x_44:
[----:B------:R-:W-:Y:S05]  /*1120*/  BSYNC B3 ;  /* 0x0000000000037941 */ /* 0x000fea0003800000 */
.L_x_39:
[----:B------:R-:W-:Y:S05]  /*1130*/  WARPSYNC.ALL ;  /* 0x0000000000007948 */ /* 0x000fea0003800000 */
[----:B------:R-:W-:Y:S01]  /*1140*/  UIADD3 UR5, UR5, 0x100, URZ ;  /* 0x0000010005057890 */ /* 0x000fe2000fffe03f */
[----:B------:R-:W-:Y:S02]  /*1150*/  ISETP.GE.AND P1, PT, R10, 0x1, PT ;  /* 0x000000010a00780c */ /* 0x000fe40003f26270 */
[----:B------:R-:W-:Y:S02]  /*1160*/  CS2R R56, SRZ ;  /* 0x0000000000387805 */ /* 0x000fe4000001ff00 */
[----:B------:R-:W-:Y:S01]  /*1170*/  CS2R R58, SRZ ;  /* 0x00000000003a7805 */ /* 0x000fe2000001ff00 */
[----:B------:R-:W-:Y:S01]  /*1180*/  UIADD3 UR32, UP0, UR5, UR32, URZ ;  /* 0x0000002005207290 */ /* 0x000fe2000ff1e03f */
[----:B------:R-:W-:-:S02]  /*1190*/  CS2R R60, SRZ ;  /* 0x00000000003c7805 */ /* 0x000fc4000001ff00 */
[----:B------:R-:W-:Y:S02]  /*11a0*/  CS2R R62, SRZ ;  /* 0x00000000003e7805 */ /* 0x000fe4000001ff00 */
[----:B------:R-:W-:Y:S01]  /*11b0*/  CS2R R64, SRZ ;  /* 0x0000000000407805 */ /* 0x000fe2000001ff00 */
[----:B------:R-:W-:Y:S01]  /*11c0*/  ULEA.HI.X.SX32 UR33, UR5, UR33, 0x1, UP0 ;  /* 0x0000002105217291 */ /* 0x000fe200080f0e3f */
[----:B------:R-:W-:Y:S02]  /*11d0*/  CS2R R66, SRZ ;  /* 0x0000000000427805 */ /* 0x000fe4000001ff00 */
[----:B------:R-:W-:Y:S02]  /*11e0*/  CS2R R68, SRZ ;  /* 0x0000000000447805 */ /* 0x000fe4000001ff00 */
[----:B------:R-:W-:Y:S02]  /*11f0*/  CS2R R70, SRZ ;  /* 0x0000000000467805 */ /* 0x000fe4000001ff00 */
[----:B------:R-:W-:-:S02]  /*1200*/  CS2R R72, SRZ ;  /* 0x0000000000487805 */ /* 0x000fc4000001ff00 */
[----:B------:R-:W-:Y:S02]  /*1210*/  CS2R R74, SRZ ;  /* 0x00000000004a7805 */ /* 0x000fe4000001ff00 */
[----:B------:R-:W-:Y:S02]  /*1220*/  CS2R R76, SRZ ;  /* 0x00000000004c7805 */ /* 0x000fe4000001ff00 */
        /* <DEDUP_REMOVED lines=9> */
[----:B------:R-:W-:Y:S01]  /*12c0*/  CS2R R32, SRZ ;  /* 0x0000000000207805 */ /* 0x000fe2000001ff00 */
[----:B------:R-:W-:Y:S01]  /*12d0*/  IMAD.MOV.U32 R34, RZ, RZ, RZ ;  /* 0x000000ffff227224 */ /* 0x000fe200078e00ff */
[----:B------:R-:W-:Y:S06]  /*12e0*/  @P0 BRA `(.L_x_45) ;  /* 0x0000000000280947 */ /* 0x000fec0003800000 */
[----:B-1-3--:R-:W1:Y:S01]  /*12f0*/  S2R R3, SR_LANEID ;  /* 0x0000000000037919 */ /* 0x00ae620000000000 */
[----:B------:R-:W-:Y:S05]  /*1300*/  WARPSYNC.ALL ;  /* 0x0000000000007948 */ /* 0x000fea0003800000 */
[----:B-1----:R-:W-:-:S05]  /*1310*/  IMAD.SHL.U32 R6, R3, 0x4, RZ ;  /* 0x0000000403067824 */ /* 0x002fca00078e00ff */
[----:B------:R-:W1:Y:S01]  /*1320*/  LDS R3, [R6+UR20] ;  /* 0x0000001406037984 */ /* 0x000e620008000800 */
[----:B----4-:R-:W-:-:S05]  /*1330*/  IADD3 R4, P3, R6, UR32, RZ ;  /* 0x0000002006047c10 */ /* 0x010fca000ff7e0ff */
[----:B------:R-:W-:-:S05]  /*1340*/  IMAD.X R5, RZ, RZ, UR33, P3 ;  /* 0x00000021ff057e24 */ /* 0x000fca00098e06ff */
[----:B-1----:R1:W3:Y:S01]  /*1350*/  ATOMG.E.EXCH.STRONG.GPU PT, RZ, [R4], R3 ;  /* 0x0000000304ff73a8 */ /* 0x0022e200041ee100 */
[----:B------:R-:W-:-:S04]  /*1360*/  DEPBAR {5,4,3,2,1,0} ;  /* 0x0000003f0000791a */ /* 0x000fc80000000000 */
[----:B------:R1:W-:Y:S01]  /*1370*/  UTMACCTL.IV [UR32] ;  /* 0x00000000200079b9 */ /* 0x0003e20008000000 */
[----:B------:R-:W-:Y:S01]  /*1380*/  NOP ;  /* 0x0000000000007918 */ /* 0x000fe20000000000 */
.L_x_45:
[----:B------:R-:W-:Y:S05]  /*1390*/  @P0 BRA `(.L_x_46) ;  /* 0x00000000000c0947 */ /* 0x000fea0003800000 */
[----:B------:R0:W-:Y:S01]  /*13a0*/  UTMACMDFLUSH ;  /* 0x00000000000079b7 */ /* 0x0001e20000000000 */
[----:B------:R-:W-:Y:S05]  /*13b0*/  @P0 BRA `(.L_x_46) ;  /* 0x0000000000040947 */ /* 0x000fea0003800000 */
[----:B------:R-:W-:-:S04]  /*13c0*/  DEPBAR.LE SB0, 0x0 ;  /* 0x000080000000791a */ /* 0x000fc80000000000 */
.L_x_46:
[----:B------:R-:W-:Y:S05]  /*13d0*/  WARPSYNC.ALL ;  /* 0x0000000000007948 */ /* 0x000fea0003800000 */
[----:B---3--:R-:W-:Y:S01]  /*13e0*/  BAR.SYNC.DEFER_BLOCKING 0x0 ;  /* 0x0000000000007b1d */ /* 0x008fe20000010000 */
[----:B------:R-:W-:Y:S01]  /*13f0*/  USHF.L.U32 UR14, UR34, 0x6, URZ ;  /* 0x00000006220e7899 */ /* 0x000fe2000800063f */
[----:B------:R-:W-:Y:S01]  /*1400*/  IMAD.MOV.U32 R35, RZ, RZ, RZ ;  /* 0x000000ffff237224 */ /* 0x000fe200078e00ff */
[----:B------:R-:W-:Y:S02]  /*1410*/  CS2R R36, SRZ ;  /* 0x0000000000247805 */ /* 0x000fe4000001ff00 */
[----:B------:R-:W-:-:S02]  /*1420*/  CS2R R38, SRZ ;  /* 0x0000000000267805 */ /* 0x000fc4000001ff00 */
[----:B------:R-:W-:Y:S01]  /*1430*/  CS2R R40, SRZ ;  /* 0x0000000000287805 */ /* 0x000fe2000001ff00 */
[----:B------:R-:W-:Y:S01]  /*1440*/  VOTEU.ALL UP0, P2 ;  /* 0x00000000003f7886 */ /* 0x000fe20001000000 */
[----:B------:R-:W-:Y:S01]  /*1450*/  UMOV UR6, 0x1 ;  /* 0x0000000100067882 */ /* 0x000fe20000000000 */
[----:B------:R-:W-:Y:S01]  /*1460*/  VOTEU.ALL UP1, P2 ;  /* 0x00000000003f7886 */ /* 0x000fe20001020000 */
[----:B------:R-:W-:Y:S01]  /*1470*/  VOTEU.ALL UP2, P2 ;  /* 0x00000000003f7886 */ /* 0x000fe20001040000 */
[----:B------:R-:W-:Y:S01]  /*1480*/  VOTEU.ALL UP3, P2 ;  /* 0x00000000003f7886 */ /* 0x000fe20001060000 */
[----:B------:R-:W-:-:S04]  /*1490*/  @!UP0 UIADD3 UR8, -UR6, 0x100000, URZ ;  /* 0x0010000006088890 */ /* 0x000fc8000fffe13f */
[----:B------:R-:W-:Y:S02]  /*14a0*/  @!UP0 USHF.L.U32 UR9, UR8, 0xb, URZ ;  /* 0x0000000b08098899 */ /* 0x000fe4000800063f */
[----:B------:R-:W-:Y:S01]  /*14b0*/  @!UP0 USHF.L.U32 UR8, UR8, 0x1, URZ ;  /* 0x0000000108088899 */ /* 0x000fe2000800063f */
[----:B------:R-:W-:Y:S01]  /*14c0*/  CS2R R42, SRZ ;  /* 0x00000000002a7805 */ /* 0x000fe2000001ff00 */
        /* <DEDUP_REMOVED lines=12> */
[----:B------:R-:W-:Y:S01]  /*1590*/  VOTEU.ALL UP0, P2 ;  /* 0x00000000003f7886 */ /* 0x000fe20001000000 */
[----:B------:R-:W-:Y:S02]  /*15a0*/  CS2R R50, SRZ ;  /* 0x0000000000327805 */ /* 0x000fe4000001ff00 */
[----:B------:R-:W-:Y:S02]  /*15b0*/  CS2R R52, SRZ ;  /* 0x0000000000347805 */ /* 0x000fe4000001ff00 */
[----:B------:R-:W-:Y:S01]  /*15c0*/  CS2R R54, SRZ ;  /* 0x0000000000367805 */ /* 0x000fe2000001ff00 */
[----:B------:R-:W3:Y:S02]  /*15d0*/  FENCE.VIEW.ASYNC.S ;  /* 0x00000000000073c6 */ /* 0x000ee40000000000 */
[----:B---3--:R-:W3:Y:S02]  /*15e0*/  @!UP0 SYNCS.EXCH.64 URZ, [UR20+0xc000], UR8 ;  /* 0x00c00008143f85b2 */ /* 0x008ee40008000100 */
[----:B---3--:R-:W-:Y:S06]  /*15f0*/  BAR.SYNC.DEFER_BLOCKING 0x0 ;  /* 0x0000000000007b1d */ /* 0x008fec0000010000 */
[----:B------:R3:W4:Y:S02]  /*1600*/  @!UP1 SYNCS.EXCH.64 URZ, [UR20+0xc008], UR10 ;  /* 0x00c0080a143f95b2 */ /* 0x0007240008000100 */
[----:B----4-:R-:W-:Y:S01]  /*1610*/  BAR.SYNC.DEFER_BLOCKING 0x0 ;  /* 0x0000000000007b1d */ /* 0x010fe20000010000 */
[----:B---3--:R-:W-:-:S05]  /*1620*/  USHF.L.U32 UR11, UR23, 0x7, URZ ;  /* 0x00000007170b7899 */ /* 0x008fca000800063f */
[----:B------:R3:W4:Y:S02]  /*1630*/  @!UP2 SYNCS.EXCH.64 URZ, [UR20+0xc010], UR12 ;  /* 0x00c0100c143fa5b2 */ /* 0x0007240008000100 */
[----:B----4-:R-:W-:Y:S06]  /*1640*/  BAR.SYNC.DEFER_BLOCKING 0x0 ;  /* 0x0000000000007b1d */ /* 0x010fec0000010000 */
[----:B------:R3:W4:Y:S01]  /*1650*/  @!UP3 SYNCS.EXCH.64 URZ, [UR20+0xc018], UR6 ;  /* 0x00c01806143fb5b2 */ /* 0x0007220008000100 */
[----:B------:R-:W-:Y:S05]  /*1660*/  @!P1 BRA `(.L_x_47) ;  /* 0x0000000400889947 */ /* 0x000fea0003800000 */
        /* <DEDUP_REMOVED lines=31> */
[----:B------:R-:W-:Y:S01]  /*1860*/  CS2R R54, SRZ ;  /* 0x0000000000367805 */ /* 0x000fe2000001ff00 */
[----:B------:R-:W-:Y:S01]  /*1870*/  UMOV UR5, URZ ;  /* 0x0000003f00057c82 */ /* 0x000fe20008000000 */
[----:B------:R-:W-:-:S05]  /*1880*/  UMOV UR10, URZ ;  /* 0x0000003f000a7c82 */ /* 0x000fca0008000000 */
.L_x_49:
[----:B----4-:R-:W-:Y:S01]  /*1890*/  BAR.SYNC.DEFER_BLOCKING 0x0 ;  /* 0x0000000000007b1d */ /* 0x010fe20000010000 */
[----:B------:R-:W-:Y:S01]  /*18a0*/  ULEA UR18, UR5, UR20, 0x3 ;  /* 0x0000001405127291 */ /* 0x000fe2000f8e183f */
[----:B-1----:R-:W-:Y:S01]  /*18b0*/  @!P2 IMAD.MOV.U32 R3, RZ, RZ, 0x3000 ;  /* 0x00003000ff03a424 */ /* 0x002fe200078e00ff */
[----:B------:R-:W-:Y:S01]  /*18c0*/  ELECT P0, URZ, PT ;  /* 0x00000000003f782f */ /* 0x000fe20003800000 */
[----:B------:R-:W-:-:S03]  /*18d0*/  ULEA UR8, UR5, UR20, 0xd ;  /* 0x0000001405087291 */ /* 0x000fc6000f8e683f */
[----:B------:R-:W-:Y:S02]  /*18e0*/  ISETP.LT.U32.AND P0, PT, R2, 0x20, P0 ;  /* 0x000000200200780c */ /* 0x000fe40000701070 */
[----:B------:R-:W-:Y:S01]  /*18f0*/  ELECT P1, URZ, PT ;  /* 0x00000000003f782f */ /* 0x000fe20003820000 */
[----:B---3--:R-:W-:-:S03]  /*1900*/  ULEA UR12, UR5, UR20, 0xc ;  /* 0x00000014050c7291 */ /* 0x008fc6000f8e603f */
[----:B------:R-:W-:Y:S01]  /*1910*/  ISETP.LT.U32.AND P1, PT, R2, 0x20, P1 ;  /* 0x000000200200780c */ /* 0x000fe20000f21070 */
[----:B------:R-:W-:Y:S01]  /*1920*/  UMOV UR15, UR10 ;  /* 0x0000000a000f7c82 */ /* 0x000fe20008000000 */
[----:B------:R-:W-:-:S05]  /*1930*/  UIADD3 UR12, UR12, 0x8000, URZ ;  /* 0x000080000c0c7890 */ /* 0x000fca000fffe03f */
[----:B------:R-:W-:Y:S01]  /*1940*/  VOTEU.ANY UP0, P0 ;  /* 0x00000000003f7886 */ /* 0x000fe20000000100 */
[----:B------:R-:W-:Y:S01]  /*1950*/  VOTEU.ANY UP2, P0 ;  /* 0x00000000003f7886 */ /* 0x000fe20000040100 */
[----:B------:R1:W-:Y:S01]  /*1960*/  @!P2 SYNCS.ARRIVE.TRANS64 RZ, [UR18+0xc000], R3 ;  /* 0x00c00003ffffa9a7 */ /* 0x0003e20008000012 */
[----:B------:R3:W-:Y:S06]  /*1970*/  MEMBAR.ALL.CTA ;  /* 0x0000000000007992 */ /* 0x0007ec0000008000 */
[----:B---3--:R-:W3:Y:S01]  /*1980*/  FENCE.VIEW.ASYNC.S ;  /* 0x00000000000073c6 */ /* 0x008ee20000000000 */
[----:B------:R-:W-:Y:S01]  /*1990*/  @UP0 UIADD3 UR9, UR18, 0xc000, URZ ;  /* 0x0000c00012090890 */ /* 0x000fe2000fffe03f */
[----:B------:R-:W-:Y:S01]  /*19a0*/  @UP0 UMOV UR6, UR28 ;  /* 0x0000001c00060c82 */ /* 0x000fe20008000000 */
[----:B------:R-:W-:Y:S01]  /*19b0*/  @UP0 UMOV UR7, UR29 ;  /* 0x0000001d00070c82 */ /* 0x000fe20008000000 */
[----:B---3--:R-:W-:Y:S01]  /*19c0*/  VOTEU.ANY UP1, P1 ;  /* 0x00000000003f7886 */ /* 0x008fe20000820100 */
[----:B------:R-:W-:Y:S01]  /*19d0*/  VOTEU.ANY UP3, P1 ;  /* 0x00000000003f7886 */ /* 0x000fe20000860100 */
[----:B-1----:R-:W-:-:S03]  /*19e0*/  IMAD.U32 R3, RZ, RZ, UR4 ;  /* 0x00000004ff037e24 */ /* 0x002fc6000f8e00ff */
[----:B------:R-:W-:Y:S01]  /*19f0*/  @UP1 UIADD3 UR13, UR18, 0xc000, URZ ;  /* 0x0000c000120d1890 */ /* 0x000fe2000fffe03f */
[----:B------:R-:W-:Y:S01]  /*1a00*/  @UP1 UMOV UR16, UR30 ;  /* 0x0000001e00101c82 */ /* 0x000fe20008000000 */
[----:B------:R-:W-:Y:S01]  /*1a10*/  @UP1 UMOV UR17, UR31 ;  /* 0x0000001f00111c82 */ /* 0x000fe20008000000 */
[----:B------:R-:W-:Y:S01]  /*1a20*/  SHF.L.U32 R3, R3, 0x1f, RZ ;  /* 0x0000001f03037819 */ /* 0x000fe200000006ff */
[----:B------:R-:W-:Y:S06]  /*1a30*/  BAR.SYNC.DEFER_BLOCKING 0x0 ;  /* 0x0000000000007b1d */ /* 0x000fec0000010000 */
[----:B------:R1:W-:Y:S02]  /*1a40*/  @UP2 UTMALDG.2D [UR8], [UR6] ;  /* 0x00000008060025b4 */ /* 0x0003e40008008000 */
[----:B------:R-:W-:Y:S06]  /*1a50*/  BAR.SYNC.DEFER_BLOCKING 0x0 ;  /* 0x0000000000007b1d */ /* 0x000fec0000010000 */
[----:B------:R1:W-:Y:S02]  /*1a60*/  @UP3 UTMALDG.2D [UR12], [UR16] ;  /* 0x0000000c100035b4 */ /* 0x0003e40008008000 */
[----:B------:R-:W-:Y:S06]  /*1a70*/  BAR.SYNC.DEFER_BLOCKING 0x0 ;  /* 0x0000000000007b1d */ /* 0x000fec0000010000 */
[----:B------:R-:W3:Y:S02]  /*1a80*/  SYNCS.PHASECHK.TRANS64.TRYWAIT P0, [UR18+0xc000], R3 ;  /* 0x00c00003ff0075a7 */ /* 0x000ee40008000152 */
[----:B-1-3--:R-:W-:Y:S05]  /*1a90*/  @!P0 BRA `(.L_x_48) ;  /* 0x0000000400b88947 */ /* 0x00afea0003800000 */
.L_x_50:
[----:B------:R-:W-:Y:S01]  /*1aa0*/  USHF.R.U32.HI UR16, URZ, 0x4, UR8 ;  /* 0x000000043f107899 */ /* 0x000fe20008011608 */
[----:B------:R-:W-:Y:S02]  /*1ab0*/  WARPGROUP.DEPBAR.LE gsb0, 0x0 ;  /* 0x00008000000079c5 */ /* 0x000fe40000010000 */
[----:B------:R-:W-:Y:S01]  /*1ac0*/  USHF.R.U32.HI UR6, URZ, 0x4, UR12 ;  /* 0x000000043f067899 */ /* 0x000fe2000801160c */
[----:B------:R-:W-:Y:S01]  /*1ad0*/  WARPGROUP.ARRIVE ;  /* 0x00000000000079c5 */ /* 0x000fe20000000000 */
[----:B------:R-:W-:Y:S01]  /*1ae0*/  USGXT.U32 UR16, UR16, 0xe ;  /* 0x0000000e1010789a */ /* 0x000fe20008000000 */
[----:B------:R-:W1:Y:S01]  /*1af0*/  LDC R3, c[0x0][0x230] ;  /* 0x00008c00ff037b82 */ /* 0x000e620000000800 */
[----:B------:R-:W-:Y:S01]  /*1b00*/  USGXT.U32 UR6, UR6, 0xe ;  /* 0x0000000e0606789a */ /* 0x000fe20008000000 */
[----:B------:R-:W-:Y:S01]  /*1b10*/  UMOV UR17, 0x80000020 ;  /* 0x8000002000117882 */ /* 0x000fe20000000000 */
[----:B------:R-:W-:Y:S01]  /*1b20*/  UMOV UR19, 0x40000040 ;  /* 0x4000004000137882 */ /* 0x000fe20000000000 */
[----:B------:R-:W-:Y:S01]  /*1b30*/  UIADD3 UR24, UP0, UR16, 0x2, URZ ;  /* 0x0000000210187890 */ /* 0x000fe2000ff1e03f */
[----:B------:R-:W-:-:S03]  /*1b40*/  UMOV UR7, URZ ;  /* 0x0000003f00077c82 */ /* 0x000fc60008000000 */
[----:B------:R-:W-:Y:S01]  /*1b50*/  UMOV UR18, UR6 ;  /* 0x0000000600127c82 */ /* 0x000fe20008000000 */
[----:B------:R-:W-:Y:S01]  /*1b60*/  UIADD3.X UR25, UR7, -0x7fffffe0, URZ, UP0, !UPT ;  /* 0x8000002007197890 */ /* 0x000fe200087fe43f */
[----:B------:R-:W-:Y:S01]  /*1b70*/  HGMMA.64x64x16.F32.BF16 R56, gdesc[UR16].tnspB, R56 ;  /* 0x40e00000103879f0 */ /* 0x000fe20008701838 */
[----:B------:R-:W-:Y:S01]  /*1b80*/  UMOV UR26, 0x80 ;  /* 0x00000080001a7882 */ /* 0x000fe20000000000 */
[----:B------:R-:W-:Y:S01]  /*1b90*/  UMOV UR27, 0x40000040 ;  /* 0x40000040001b7882 */ /* 0x000fe20000000000 */
[----:B------:R-:W-:Y:S01]  /*1ba0*/  UMOV UR7, URZ ;  /* 0x0000003f00077c82 */ /* 0x000fe20008000000 */
[----:B------:R-:W-:Y:S02]  /*1bb0*/  UIADD3.64 UR16, UR24, 0xfe, URZ ;  /* 0x000000fe18107897 */ /* 0x000fe4000fffe03f */
[----:B------:R-:W-:Y:S02]  /*1bc0*/  UIADD3.64 UR26, UR6, UR26, URZ ;  /* 0x0000001a061a7297 */ /* 0x000fe4000fffe03f */
[----:B------:R-:W-:-:S02]  /*1bd0*/  UIADD3 UR10, UR10, 0x20, URZ ;  /* 0x000000200a0a7890 */ /* 0x000fc4000fffe03f */
[----:B------:R-:W-:-:S04]  /*1be0*/  UIADD3 UR5, UR5, 0x1, URZ ;  /* 0x0000000105057890 */ /* 0x000fc8000fffe03f */
[----:B-1----:R-:W-:Y:S01]  /*1bf0*/  ISETP.LE.AND P0, PT, R3, UR10, PT ;  /* 0x0000000a03007c0c */ /* 0x002fe2000bf03270 */
[----:B------:R-:W-:-:S04]  /*1c00*/  UISETP.NE.U32.AND UP0, UPT, UR5, 0x4, UPT ;  /* 0x000000040500788c */ /* 0x000fc8000bf05070 */
[----:B------:R-:W-:Y:S02]  /*1c10*/  USEL UR6, URZ, 0x1, UP0 ;  /* 0x000000013f067887 */ /* 0x000fe40008000000 */
[----:B------:R-:W-:Y:S02]  /*1c20*/  USEL UR5, UR5, URZ, UP0 ;  /* 0x0000003f05057287 */ /* 0x000fe40008000000 */
[----:B------:R-:W-:Y:S01]  /*1c30*/  ULOP3.LUT UR4, UR4, UR6, URZ, 0x3c, !UPT ;  /* 0x0000000604047292 */ /* 0x000fe2000f8e3c3f */
[----:B------:R-:W-:Y:S01]  /*1c40*/  HGMMA.64x64x16.F32.BF16 R56, gdesc[UR24].tnspB, R56 ;  /* 0x40e00000183879f0 */ /* 0x000fe20008701838 */
[----:B------:R-:W-:-:S03]  /*1c50*/  UIADD3.64 UR24, UR24, 0x100, URZ ;  /* 0x0000010018187897 */ /* 0x000fc6000fffe03f */
[----:B------:R-:W-:Y:S06]  /*1c60*/  HGMMA.64x64x16.F32.BF16 R24, gdesc[UR16].tnspB, R24 ;  /* 0x40e00000101879f0 */ /* 0x000fec0008701818 */
[----:B------:R-:W-:Y:S01]  /*1c70*/  HGMMA.64x64x16.F32.BF16 R24, gdesc[UR24].tnspB, R24, gsb0 ;  /* 0x40e00000181879f0 */ /* 0x000fe20008001818 */
[----:B------:R-:W-:Y:S05]  /*1c80*/  @!P0 BRA `(.L_x_49) ;  /* 0xfffffffc00008947 */ /* 0x000fea000383ffff */
.L_x_47:
[----:B------:R-:W-:Y:S02]  /*1c90*/  WARPGROUP.DEPBAR.LE gsb0, 0x0 ;  /* 0x00008000000079c5 */ /* 0x000fe40000010000 */
[----:B----4-:R-:W-:Y:S01]  /*1ca0*/  BAR.SYNC.DEFER_BLOCKING 0x0 ;  /* 0x0000000000007b1d */ /* 0x010fe20000010000 */
[C---:B-1----:R-:W-:Y:S01]  /*1cb0*/  IMAD.SHL.U32 R3, R0.reuse, 0x80, RZ ;  /* 0x0000008000037824 */ /* 0x042fe200078e00ff */
[----:B------:R-:W-:Y:S01]  /*1cc0*/  ELECT P0, URZ, PT ;  /* 0x00000000003f782f */ /* 0x000fe20003800000 */
[----:B------:R-:W-:Y:S01]  /*1cd0*/  IMAD.SHL.U32 R4, R0, 0x10, RZ ;  /* 0x0000001000047824 */ /* 0x000fe200078e00ff */
[----:B------:R-:W-:Y:S02]  /*1ce0*/  F2FP.BF16.F32.PACK_AB R56, R57, R56 ;  /* 0x000000383938723e */ /* 0x000fe400000010ff */
[----:B------:R-:W-:Y:S01]  /*1cf0*/  LOP3.LUT R3, R3, 0x780, RZ, 0xc0, !PT ;  /* 0x0000078003037812 */ /* 0x000fe200078ec0ff */
[----:B------:R-:W-:Y:S01]  /*1d00*/  UMOV UR21, UR14 ;  /* 0x0000000e00157c82 */ /* 0x000fe20008000000 */
[----:B------:R-:W-:Y:S01]  /*1d10*/  F2FP.BF16.F32.PACK_AB R57, R59, R58 ;  /* 0x0000003a3b39723e */ /* 0x000fe200000010ff */
[----:B------:R-:W-:Y:S01]  /*1d20*/  UMOV UR22, UR11 ;  /* 0x0000000b00167c82 */ /* 0x000fe20008000000 */
[----:B------:R-:W-:-:S02]  /*1d30*/  LOP3.LUT R3, R3, 0x70, R4, 0xf8, !PT ;  /* 0x0000007003037812 */ /* 0x000fc400078ef804 */
[----:B------:R-:W-:Y:S02]  /*1d40*/  F2FP.BF16.F32.PACK_AB R24, R25, R24 ;  /* 0x000000181918723e */ /* 0x000fe400000010ff */
[----:B------:R-:W-:Y:S01]  /*1d50*/  LOP3.LUT R3, R3, 0x10, R0, 0x78, !PT ;  /* 0x0000001003037812 */ /* 0x000fe200078e7800 */
[----:B------:R-:W-:Y:S01]  /*1d60*/  IMAD.SHL.U32 R0, R0, 0x40, RZ ;  /* 0x0000004000007824 */ /* 0x000fe200078e00ff */
[----:B------:R-:W-:Y:S02]  /*1d70*/  ISETP.LT.U32.AND P0, PT, R2, 0x20, P0 ;  /* 0x000000200200780c */ /* 0x000fe40000701070 */
[----:B------:R-:W-:Y:S02]  /*1d80*/  F2FP.BF16.F32.PACK_AB R58, R61, R60 ;  /* 0x0000003c3d3a723e */ /* 0x000fe400000010ff */
[----:B------:R-:W-:Y:S02]  /*1d90*/  LOP3.LUT R0, R3, 0x1800, R0, 0xf8, !PT ;  /* 0x0000180003007812 */ /* 0x000fe400078ef800 */
[----:B------:R-:W-:Y:S01]  /*1da0*/  F2FP.BF16.F32.PACK_AB R59, R63, R62 ;  /* 0x0000003e3f3b723e */ /* 0x000fe200000010ff */
[----:B------:R-:W1:Y:S02]  /*1db0*/  @!P2 SYNCS.CCTL.IV [UR20+0xc000] ;  /* 0x00c00000ff00a9b1 */ /* 0x000e640008000014 */
[----:B-1----:R-:W-:Y:S01]  /*1dc0*/  BAR.SYNC.DEFER_BLOCKING 0x0 ;  /* 0x0000000000007b1d */ /* 0x002fe20000010000 */
[C---:B------:R-:W-:Y:S01]  /*1dd0*/  LOP3.LUT R3, R0.reuse, 0x20, RZ, 0x3c, !PT ;  /* 0x0000002000037812 */ /* 0x040fe200078e3cff */
[C---:B------:R-:W-:Y:S01]  /*1de0*/  VIADD R2, R0.reuse, UR20 ;  /* 0x0000001400027c36 */ /* 0x040fe20008000000 */
[----:B------:R-:W-:-:S02]  /*1df0*/  LOP3.LUT R4, R0, 0x40, RZ, 0x3c, !PT ;  /* 0x0000004000047812 */ /* 0x000fc400078e3cff */
[----:B------:R-:W-:Y:S01]  /*1e00*/  F2FP.BF16.F32.PACK_AB R64, R65, R64 ;  /* 0x000000404140723e */ /* 0x000fe200000010ff */
[----:B------:R-:W-:Y:S01]  /*1e10*/  VIADD R3, R3, UR20 ;  /* 0x0000001403037c36 */ /* 0x000fe20008000000 */
[----:B------:R-:W-:Y:S01]  /*1e20*/  F2FP.BF16.F32.PACK_AB R25, R27, R26 ;  /* 0x0000001a1b19723e */ /* 0x000fe200000010ff */
[----:B------:R-:W-:Y:S01]  /*1e30*/  VIADD R4, R4, UR20 ;  /* 0x0000001404047c36 */ /* 0x000fe20008000000 */
[----:B------:R-:W-:Y:S01]  /*1e40*/  F2FP.BF16.F32.PACK_AB R65, R67, R66 ;  /* 0x000000424341723e */ /* 0x000fe200000010ff */
[----:B------:R-:W-:Y:S01]  /*1e50*/  VOTEU.ANY UP0, P0 ;  /* 0x00000000003f7886 */ /* 0x000fe20000000100 */
[----:B------:R-:W-:Y:S01]  /*1e60*/  F2FP.BF16.F32.PACK_AB R26, R29, R28 ;  /* 0x0000001c1d1a723e */ /* 0x000fe200000010ff */
[----:B------:R-:W-:Y:S01]  /*1e70*/  VOTEU.ANY UP1, P0 ;  /* 0x00000000003f7886 */ /* 0x000fe20000020100 */
[----:B------:R-:W-:Y:S02]  /*1e80*/  F2FP.BF16.F32.PACK_AB R27, R31, R30 ;  /* 0x0000001e1f1b723e */ /* 0x000fe400000010ff */
[----:B------:R-:W-:Y:S01]  /*1e90*/  F2FP.BF16.F32.PACK_AB R32, R33, R32 ;  /* 0x000000202120723e */ /* 0x000fe200000010ff */
[----:B---3--:R-:W-:Y:S01]  /*1ea0*/  @UP0 UMOV UR6, UR32 ;  /* 0x0000002000060c82 */ /* 0x008fe20008000000 */
[----:B------:R-:W-:Y:S01]  /*1eb0*/  LOP3.LUT R0, R0, 0x60, RZ, 0x3c, !PT ;  /* 0x0000006000007812 */ /* 0x000fe200078e3cff */
[----:B------:R-:W-:Y:S01]  /*1ec0*/  @UP0 UMOV UR7, UR33 ;  /* 0x0000002100070c82 */ /* 0x000fe20008000000 */
[----:B------:R-:W-:-:S02]  /*1ed0*/  F2FP.BF16.F32.PACK_AB R66, R69, R68 ;  /* 0x000000444542723e */ /* 0x000fc400000010ff */
[----:B------:R-:W-:Y:S01]  /*1ee0*/  F2FP.BF16.F32.PACK_AB R67, R71, R70 ;  /* 0x000000464743723e */ /* 0x000fe200000010ff */
[----:B------:R-:W-:Y:S01]  /*1ef0*/  VIADD R0, R0, UR20 ;  /* 0x0000001400007c36 */ /* 0x000fe20008000000 */
[----:B------:R-:W-:Y:S01]  /*1f00*/  F2FP.BF16.F32.PACK_AB R72, R73, R72 ;  /* 0x000000484948723e */ /* 0x000fe200000010ff */
[----:B------:R-:W1:Y:S02]  /*1f10*/  @!P2 SYNCS.CCTL.IV [UR20+0xc008] ;  /* 0x00c00800ff00a9b1 */ /* 0x000e640008000014 */
[----:B-1----:R-:W-:Y:S01]  /*1f20*/  BAR.SYNC.DEFER_BLOCKING 0x0 ;  /* 0x0000000000007b1d */ /* 0x002fe20000010000 */
[----:B------:R-:W-:Y:S02]  /*1f30*/  F2FP.BF16.F32.PACK_AB R33, R35, R34 ;  /* 0x000000222321723e */ /* 0x000fe400000010ff */
[----:B------:R-:W-:Y:S02]  /*1f40*/  F2FP.BF16.F32.PACK_AB R73, R75, R74 ;  /* 0x0000004a4b49723e */ /* 0x000fe400000010ff */
[----:B------:R-:W-:-:S02]  /*1f50*/  F2FP.BF16.F32.PACK_AB R34, R37, R36 ;  /* 0x000000242522723e */ /* 0x000fc400000010ff */
[----:B------:R-:W-:Y:S02]  /*1f60*/  F2FP.BF16.F32.PACK_AB R35, R39, R38 ;  /* 0x000000262723723e */ /* 0x000fe400000010ff */
[----:B------:R-:W-:Y:S02]  /*1f70*/  F2FP.BF16.F32.PACK_AB R40, R41, R40 ;  /* 0x000000282928723e */ /* 0x000fe400000010ff */
[----:B------:R-:W-:Y:S02]  /*1f80*/  F2FP.BF16.F32.PACK_AB R74, R77, R76 ;  /* 0x0000004c4d4a723e */ /* 0x000fe400000010ff */
[----:B------:R-:W-:Y:S02]  /*1f90*/  F2FP.BF16.F32.PACK_AB R75, R79, R78 ;  /* 0x0000004e4f4b723e */ /* 0x000fe400000010ff */
[----:B------:R-:W-:Y:S02]  /*1fa0*/  F2FP.BF16.F32.PACK_AB R80, R81, R80 ;  /* 0x000000505150723e */ /* 0x000fe400000010ff */
[----:B------:R-:W-:-:S02]  /*1fb0*/  F2FP.BF16.F32.PACK_AB R41, R43, R42 ;  /* 0x0000002a2b29723e */ /* 0x000fc400000010ff */
[----:B------:R-:W-:Y:S02]  /*1fc0*/  F2FP.BF16.F32.PACK_AB R81, R83, R82 ;  /* 0x000000525351723e */ /* 0x000fe400000010ff */
[----:B------:R-:W-:Y:S02]  /*1fd0*/  F2FP.BF16.F32.PACK_AB R42, R45, R44 ;  /* 0x0000002c2d2a723e */ /* 0x000fe400000010ff */
[----:B------:R-:W-:Y:S01]  /*1fe0*/  F2FP.BF16.F32.PACK_AB R43, R47, R46 ;  /* 0x0000002e2f2b723e */ /* 0x000fe200000010ff */
[----:B------:R-:W1:Y:S02]  /*1ff0*/  @!P2 SYNCS.CCTL.IV [UR20+0xc010] ;  /* 0x00c01000ff00a9b1 */ /* 0x000e640008000014 */
[----:B-1----:R-:W-:Y:S01]  /*2000*/  BAR.SYNC.DEFER_BLOCKING 0x0 ;  /* 0x0000000000007b1d */ /* 0x002fe20000010000 */
[----:B------:R-:W-:Y:S02]  /*2010*/  F2FP.BF16.F32.PACK_AB R48, R49, R48 ;  /* 0x000000303130723e */ /* 0x000fe400000010ff */
[----:B------:R-:W-:-:S02]  /*2020*/  F2FP.BF16.F32.PACK_AB R82, R85, R84 ;  /* 0x000000545552723e */ /* 0x000fc400000010ff */
[----:B------:R-:W-:Y:S02]  /*2030*/  F2FP.BF16.F32.PACK_AB R83, R87, R86 ;  /* 0x000000565753723e */ /* 0x000fe400000010ff */
[----:B------:R-:W-:Y:S02]  /*2040*/  F2FP.BF16.F32.PACK_AB R49, R51, R50 ;  /* 0x000000323331723e */ /* 0x000fe400000010ff */
[----:B------:R-:W-:Y:S02]  /*2050*/  F2FP.BF16.F32.PACK_AB R50, R53, R52 ;  /* 0x000000343532723e */ /* 0x000fe400000010ff */
[----:B------:R-:W-:Y:S01]  /*2060*/  F2FP.BF16.F32.PACK_AB R51, R55, R54 ;  /* 0x000000363733723e */ /* 0x000fe200000010ff */
[----:B------:R-:W1:Y:S02]  /*2070*/  @!P2 SYNCS.CCTL.IV [UR20+0xc018] ;  /* 0x00c01800ff00a9b1 */ /* 0x000e640008000014 */
[----:B-1----:R-:W-:Y:S04]  /*2080*/  STSM.16.M88.4 [R2], R56 ;  /* 0x0000003802007844 */ /* 0x002fe80000000200 */
[----:B------:R-:W-:Y:S04]  /*2090*/  STSM.16.M88.4 [R2+0x2000], R24 ;  /* 0x0020001802007844 */ /* 0x000fe80000000200 */
[----:B------:R-:W-:Y:S04]  /*20a0*/  STSM.16.M88.4 [R3], R64 ;  /* 0x0000004003007844 */ /* 0x000fe80000000200 */
[----:B------:R-:W-:Y:S04]  /*20b0*/  STSM.16.M88.4 [R3+0x2000], R32 ;  /* 0x0020002003007844 */ /* 0x000fe80000000200 */
[----:B------:R-:W-:Y:S04]  /*20c0*/  STSM.16.M88.4 [R4], R72 ;  /* 0x0000004804007844 */ /* 0x000fe80000000200 */
[----:B------:R-:W-:Y:S04]  /*20d0*/  STSM.16.M88.4 [R4+0x2000], R40 ;  /* 0x0020002804007844 */ /* 0x000fe80000000200 */
[----:B------:R-:W-:Y:S04]  /*20e0*/  STSM.16.M88.4 [R0], R80 ;  /* 0x0000005000007844 */ /* 0x000fe80000000200 */
[----:B------:R-:W-:Y:S01]  /*20f0*/  STSM.16.M88.4 [R0+0x2000], R48 ;  /* 0x0020003000007844 */ /* 0x000fe20000000200 */
[----:B------:R1:W-:Y:S06]  /*2100*/  MEMBAR.ALL.CTA ;  /* 0x0000000000007992 */ /* 0x0003ec0000008000 */
[----:B-1----:R-:W1:Y:S02]  /*2110*/  FENCE.VIEW.ASYNC.S ;  /* 0x00000000000073c6 */ /* 0x002e640000000000 */
[----:B-1----:R-:W-:Y:S06]  /*2120*/  BAR.SYNC.DEFER_BLOCKING 0x0 ;  /* 0x0000000000007b1d */ /* 0x002fec0000010000 */
[----:B------:R1:W-:Y:S01]  /*2130*/  @UP1 UTMASTG.2D [UR20], [UR6] ;  /* 0x00000014060013b5 */ /* 0x0003e20008008000 */
[----:B------:R0:W-:Y:S01]  /*2140*/  UTMACMDFLUSH ;  /* 0x00000000000079b7 */ /* 0x0001e20000000000 */
[----:B------:R-:W-:-:S04]  /*2150*/  DEPBAR.LE SB0, 0x0 ;  /* 0x000080000000791a */ /* 0x000fc80000000000 */
[----:B------:R-:W-:Y:S06]  /*2160*/  BAR.SYNC.DEFER_BLOCKING 0x0 ;  /* 0x0000000000007b1d */ /* 0x000fec0000010000 */
[----:B-1----:R-:W-:Y:S05]  /*2170*/  EXIT ;  /* 0x000000000000794d */ /* 0x002fea0003800000 */
.L_x_48:
[----:B------:R-:W1:Y:S02]  /*2180*/  SYNCS.PHASECHK.TRANS64.TRYWAIT P0, [UR18+0xc000], R3 ;  /* 0x00c00003ff0075a7 */ /* 0x000e640008000152 */
[----:B-1----:R-:W-:Y:S05]  /*2190*/  @!P0 BRA `(.L_x_48) ;  /* 0xfffffffc00f88947 */ /* 0x002fea000383ffff */
[----:B------:R-:W-:Y:S05]  /*21a0*/  BRA `(.L_x_50) ;  /* 0xfffffff8003c7947 */ /* 0x000fea000383ffff */
.L_x_51:
[----:B------:R-:W-:-:S00]  /*21b0*/  BRA `(.L_x_51) ;  /* 0xfffffffc00fc7947 */ /* 0x000fc0000383ffff */
[----:B------:R-:W-:-:S00]  /*21c0*/  NOP ;  /* 0x0000000000007918 */ /* 0x000fc00000000000 */
        /* <DEDUP_REMOVED lines=11> */
.L_x_52:


//--------------------- .nv.shared.gluon_wgmma    --------------------------
	.section	.nv.shared.gluon_wgmma,"aw",@nobits
	.sectionflags	@""
	.align	16
	.zero		1024


//--------------------- .nv.shared.reserved.0     --------------------------
	.section	.nv.shared.reserved.0,"aw",@nobits
	.weak		__nv_reservedSMEM_offset_0_alias
	.size		__nv_reservedSMEM_offset_0_alias, 0, 0
	.other		__nv_reservedSMEM_offset_0_alias,@"STO_CUDA_RESERVED_SHARED STV_DEFAULT"
__nv_reservedSMEM_offset_0_alias:
	.zero		0


//--------------------- .nv.constant0.gluon_wgmma --------------------------
	.section	.nv.constant0.gluon_wgmma,"a",@progbits
	.sectionflags	@""
	.align	4
.nv.constant0.gluon_wgmma:
	.zero		608


//--------------------- SYMBOLS --------------------------

	.type		.nv.reservedSmem.offset0,@object
	.size		.nv.reservedSmem.offset0,0x4
